// auto-generated by cutlass_sweep.gemm — config: {"arch": "sm_90", "cluster_m": 2, "cluster_n": 1, "dtype": "e4m3", "dtype_b": "e4m3", "layout": "nt", "stages": 0, "tile_k": 128, "tile_m": 256, "tile_n": 48}
#include "cutlass/cutlass.h"
#include "cutlass/gemm/collective/collective_builder.hpp"
#include "cutlass/gemm/device/gemm_universal_adapter.h"
#include "cutlass/gemm/kernel/gemm_universal.hpp"
#include "cutlass/epilogue/collective/collective_builder.hpp"

using ElemA = cutlass::float_e4m3_t;
using ElemB = cutlass::float_e4m3_t;
using ElemCD = cutlass::float_e4m3_t;
using Acc  = float;
using TileShape    = cute::Shape<cute::_256, cute::_48, cute::_128>;
using ClusterShape = cute::Shape<cute::_2, cute::_1, cute::_1>;

using CollectiveEpilogue = typename cutlass::epilogue::collective::CollectiveBuilder<
    cutlass::arch::Sm90, cutlass::arch::OpClassTensorOp,
    TileShape, ClusterShape,
    cutlass::epilogue::collective::EpilogueTileAuto,
    Acc, Acc,
    ElemCD, cutlass::layout::RowMajor, 128 / cutlass::sizeof_bits<ElemCD>::value,
    ElemCD, cutlass::layout::RowMajor, 128 / cutlass::sizeof_bits<ElemCD>::value,
    cutlass::epilogue::collective::EpilogueScheduleAuto
  >::CollectiveOp;

using CollectiveMainloop = typename cutlass::gemm::collective::CollectiveBuilder<
    cutlass::arch::Sm90, cutlass::arch::OpClassTensorOp,
    ElemA, cutlass::layout::RowMajor, 128 / cutlass::sizeof_bits<ElemA>::value,
    ElemB, cutlass::layout::ColumnMajor, 128 / cutlass::sizeof_bits<ElemB>::value,
    Acc,
    TileShape, ClusterShape,
    cutlass::gemm::collective::StageCountAutoCarveout<static_cast<int>(sizeof(typename CollectiveEpilogue::SharedStorage))>,
    cutlass::gemm::collective::KernelScheduleAuto
  >::CollectiveOp;

using GemmKernel = cutlass::gemm::kernel::GemmUniversal<
    cute::Shape<int,int,int,int>,
    CollectiveMainloop,
    CollectiveEpilogue
>;
using Gemm = cutlass::gemm::device::GemmUniversalAdapter<GemmKernel>;

// Force the device kernel symbol into the cubin without needing a host main.
auto* _anchor = &cutlass::device_kernel<GemmKernel>;


// ===== COMPILED SASS (sm_90a) =====

	.target	sm_90a

	.elftype	@"ET_EXEC"


//--------------------- .note.nv.tkinfo           --------------------------
	.section	.note.nv.tkinfo,"",@"SHT_NOTE"
	.sectionflags	@"SHF_NOTE_NV_TKINFO"
	.tkinfo
        /*0018*/ 	.word	0x00000002
        /*0030*/ 	.string	""
        /*0030*/ 	.string	"ptxas"
        /*0030*/ 	.string	"Cuda compilation tools, release 13.0, V13.0.88"
        /*0030*/ 	.string	"Build cuda_13.0.r13.0/compiler.36424714_0"
        /*0030*/ 	.string	"-arch sm_90a -m 64 "



//--------------------- .note.nv.cuinfo           --------------------------
	.section	.note.nv.cuinfo,"",@"SHT_NOTE"
	.sectionflags	@"SHF_NOTE_NV_CUINFO"
        /*0018*/ 	.short	0x0002
        /*001a*/ 	.short	0x005a
        /*001c*/ 	.short	0x0082
	.zero		2


//--------------------- .nv.info                  --------------------------
	.section	.nv.info,"",@"SHT_CUDA_INFO"
	.align	4


	//----- nvinfo : EIATTR_REGCOUNT
	.align		4
        /*0000*/ 	.byte	0x04, 0x2f
        /*0002*/ 	.short	(.L_12 - .L_11)
	.align		4
.L_11:
        /*0004*/ 	.word	index@(_ZN7cutlass13device_kernelINS_4gemm6kernel13GemmUniversalIN4cute5tupleIJiiiiEEENS1_10collective13CollectiveMmaINS1_37MainloopSm90TmaGmmaWarpSpecializedFP8ILi5ENS5_IJNS4_1CILi2EEENSA_ILi1EEESC_EEENS1_35KernelTmaWarpSpecializedCooperativeEEENS5_IJNSA_ILi256EEENSA_ILi48EEENSA_ILi128EEEEEENS_12float_e4m3_tENS5_IJlSC_lEEESK_SL_NS4_8TiledMMAINS4_8MMA_AtomIJNS4_4SM904GMMA30MMA_64x16x32_F32E4M3E4M3_SS_TNILNSP_7ScaleInE1ELSR_1EEEEEENS4_6LayoutISD_NS5_IJSC_NSA_ILi0EEESV_EEEEENS5_IJNS4_10UnderscoreESY_SY_EEEEENS4_13SM90_TMA_LOADENS4_14ComposedLayoutINS4_7SwizzleILi3ELi4ELi3EEENS4_18smem_ptr_flag_bitsILi8EEENSU_INS5_IJNSA_ILi8EEESI_EEENS5_IJSI_SC_EEEEEEEvNS4_8identityENS4_23SM90_TMA_LOAD_MULTICASTES1B_vS1C_EENS_8epilogue10collective6detail29Sm90TmaWarpSpecializedAdapterINS1G_15DefaultEpilogueISK_SL_SL_NS1F_6thread17LinearCombinationISK_Li1EffLNS1K_9ScaleType4KindE0ELNS_15FloatRoundStyleE2ESK_EENS1_15EpilogueDefaultEEEEEvvEEEEvNT_6ParamsE)
        /*0008*/ 	.word	0x000000a8


	//----- nvinfo : EIATTR_FRAME_SIZE
	.align		4
.L_12:
        /*000c*/ 	.byte	0x04, 0x11
        /*000e*/ 	.short	(.L_14 - .L_13)
	.align		4
.L_13:
        /*0010*/ 	.word	index@(_ZN7cutlass13device_kernelINS_4gemm6kernel13GemmUniversalIN4cute5tupleIJiiiiEEENS1_10collective13CollectiveMmaINS1_37MainloopSm90TmaGmmaWarpSpecializedFP8ILi5ENS5_IJNS4_1CILi2EEENSA_ILi1EEESC_EEENS1_35KernelTmaWarpSpecializedCooperativeEEENS5_IJNSA_ILi256EEENSA_ILi48EEENSA_ILi128EEEEEENS_12float_e4m3_tENS5_IJlSC_lEEESK_SL_NS4_8TiledMMAINS4_8MMA_AtomIJNS4_4SM904GMMA30MMA_64x16x32_F32E4M3E4M3_SS_TNILNSP_7ScaleInE1ELSR_1EEEEEENS4_6LayoutISD_NS5_IJSC_NSA_ILi0EEESV_EEEEENS5_IJNS4_10UnderscoreESY_SY_EEEEENS4_13SM90_TMA_LOADENS4_14ComposedLayoutINS4_7SwizzleILi3ELi4ELi3EEENS4_18smem_ptr_flag_bitsILi8EEENSU_INS5_IJNSA_ILi8EEESI_EEENS5_IJSI_SC_EEEEEEEvNS4_8identityENS4_23SM90_TMA_LOAD_MULTICASTES1B_vS1C_EENS_8epilogue10collective6detail29Sm90TmaWarpSpecializedAdapterINS1G_15DefaultEpilogueISK_SL_SL_NS1F_6thread17LinearCombinationISK_Li1EffLNS1K_9ScaleType4KindE0ELNS_15FloatRoundStyleE2ESK_EENS1_15EpilogueDefaultEEEEEvvEEEEvNT_6ParamsE)
        /*0014*/ 	.word	0x00000000


	//----- nvinfo : EIATTR_MIN_STACK_SIZE
	.align		4
.L_14:
        /*0018*/ 	.byte	0x04, 0x12
        /*001a*/ 	.short	(.L_16 - .L_15)
	.align		4
.L_15:
        /*001c*/ 	.word	index@(_ZN7cutlass13device_kernelINS_4gemm6kernel13GemmUniversalIN4cute5tupleIJiiiiEEENS1_10collective13CollectiveMmaINS1_37MainloopSm90TmaGmmaWarpSpecializedFP8ILi5ENS5_IJNS4_1CILi2EEENSA_ILi1EEESC_EEENS1_35KernelTmaWarpSpecializedCooperativeEEENS5_IJNSA_ILi256EEENSA_ILi48EEENSA_ILi128EEEEEENS_12float_e4m3_tENS5_IJlSC_lEEESK_SL_NS4_8TiledMMAINS4_8MMA_AtomIJNS4_4SM904GMMA30MMA_64x16x32_F32E4M3E4M3_SS_TNILNSP_7ScaleInE1ELSR_1EEEEEENS4_6LayoutISD_NS5_IJSC_NSA_ILi0EEESV_EEEEENS5_IJNS4_10UnderscoreESY_SY_EEEEENS4_13SM90_TMA_LOADENS4_14ComposedLayoutINS4_7SwizzleILi3ELi4ELi3EEENS4_18smem_ptr_flag_bitsILi8EEENSU_INS5_IJNSA_ILi8EEESI_EEENS5_IJSI_SC_EEEEEEEvNS4_8identityENS4_23SM90_TMA_LOAD_MULTICASTES1B_vS1C_EENS_8epilogue10collective6detail29Sm90TmaWarpSpecializedAdapterINS1G_15DefaultEpilogueISK_SL_SL_NS1F_6thread17LinearCombinationISK_Li1EffLNS1K_9ScaleType4KindE0ELNS_15FloatRoundStyleE2ESK_EENS1_15EpilogueDefaultEEEEEvvEEEEvNT_6ParamsE)
        /*0020*/ 	.word	0x00000000
.L_16:


//--------------------- .nv.compat                --------------------------
	.section	.nv.compat,"",@"SHT_CUDA_COMPAT_INFO"
	.align	4
        /*0000*/ 	.byte	0x02, 0x09, 0x01, 0x00, 0x02, 0x02, 0x04, 0x00, 0x02, 0x05, 0x05, 0x00, 0x03, 0x07, 0x01, 0x01
        /*0010*/ 	.byte	0x02, 0x03, 0x01, 0x00, 0x02, 0x06, 0x01, 0x00, 0x04, 0x0b, 0x08, 0x00, 0x00, 0x00, 0x00, 0x00
        /*0020*/ 	.byte	0x00, 0x00, 0x00, 0x00


//--------------------- .nv.info._ZN7cutlass13device_kernelINS_4gemm6kernel13GemmUniversalIN4cute5tupleIJiiiiEEENS1_10collective13CollectiveMmaINS1_37MainloopSm90TmaGmmaWarpSpecializedFP8ILi5ENS5_IJNS4_1CILi2EEENSA_ILi1EEESC_EEENS1_35KernelTmaWarpSpecializedCooperativeEEENS5_IJNSA_ILi256EEENSA_ILi48EEENSA_ILi128EEEEEENS_12float_e4m3_tENS5_IJlSC_lEEESK_SL_NS4_8TiledMMAINS4_8MMA_AtomIJNS4_4SM904GMMA30MMA_64x16x32_F32E4M3E4M3_SS_TNILNSP_7ScaleInE1ELSR_1EEEEEENS4_6LayoutISD_NS5_IJSC_NSA_ILi0EEESV_EEEEENS5_IJNS4_10UnderscoreESY_SY_EEEEENS4_13SM90_TMA_LOADENS4_14ComposedLayoutINS4_7SwizzleILi3ELi4ELi3EEENS4_18smem_ptr_flag_bitsILi8EEENSU_INS5_IJNSA_ILi8EEESI_EEENS5_IJSI_SC_EEEEEEEvNS4_8identityENS4_23SM90_TMA_LOAD_MULTICASTES1B_vS1C_EENS_8epilogue10collective6detail29Sm90TmaWarpSpecializedAdapterINS1G_15DefaultEpilogueISK_SL_SL_NS1F_6thread17LinearCombinationISK_Li1EffLNS1K_9ScaleType4KindE0ELNS_15FloatRoundStyleE2ESK_EENS1_15EpilogueDefaultEEEEEvvEEEEvNT_6ParamsE --------------------------
	.section	.nv.info._ZN7cutlass13device_kernelINS_4gemm6kernel13GemmUniversalIN4cute5tupleIJiiiiEEENS1_10collective13CollectiveMmaINS1_37MainloopSm90TmaGmmaWarpSpecializedFP8ILi5ENS5_IJNS4_1CILi2EEENSA_ILi1EEESC_EEENS1_35KernelTmaWarpSpecializedCooperativeEEENS5_IJNSA_ILi256EEENSA_ILi48EEENSA_ILi128EEEEEENS_12float_e4m3_tENS5_IJlSC_lEEESK_SL_NS4_8TiledMMAINS4_8MMA_AtomIJNS4_4SM904GMMA30MMA_64x16x32_F32E4M3E4M3_SS_TNILNSP_7ScaleInE1ELSR_1EEEEEENS4_6LayoutISD_NS5_IJSC_NSA_ILi0EEESV_EEEEENS5_IJNS4_10UnderscoreESY_SY_EEEEENS4_13SM90_TMA_LOADENS4_14ComposedLayoutINS4_7SwizzleILi3ELi4ELi3EEENS4_18smem_ptr_flag_bitsILi8EEENSU_INS5_IJNSA_ILi8EEESI_EEENS5_IJSI_SC_EEEEEEEvNS4_8identityENS4_23SM90_TMA_LOAD_MULTICASTES1B_vS1C_EENS_8epilogue10collective6detail29Sm90TmaWarpSpecializedAdapterINS1G_15DefaultEpilogueISK_SL_SL_NS1F_6thread17LinearCombinationISK_Li1EffLNS1K_9ScaleType4KindE0ELNS_15FloatRoundStyleE2ESK_EENS1_15EpilogueDefaultEEEEEvvEEEEvNT_6ParamsE,"",@"SHT_CUDA_INFO"
	.sectionflags	@""
	.align	4


	//----- nvinfo : EIATTR_CUDA_API_VERSION
	.align		4
        /*0000*/ 	.byte	0x04, 0x37
        /*0002*/ 	.short	(.L_18 - .L_17)
.L_17:
        /*0004*/ 	.word	0x00000082


	//----- nvinfo : EIATTR_KPARAM_INFO
	.align		4
.L_18:
        /*0008*/ 	.byte	0x04, 0x17
        /*000a*/ 	.short	(.L_20 - .L_19)
.L_19:
        /*000c*/ 	.word	0x00000000
        /*0010*/ 	.short	0x0000
        /*0012*/ 	.short	0x0070
        /*0014*/ 	.byte	0x00, 0xf0, 0x01, 0x10


	//----- nvinfo : EIATTR_SPARSE_MMA_MASK
	.align		4
.L_20:
        /*0018*/ 	.byte	0x03, 0x50
        /*001a*/ 	.short	0x0000


	//----- nvinfo : EIATTR_MAXREG_COUNT
	.align		4
        /*001c*/ 	.byte	0x03, 0x1b
        /*001e*/ 	.short	0x00a8


	//----- nvinfo : EIATTR_NUM_BARRIERS
	.align		4
        /*0020*/ 	.byte	0x02, 0x4c
        /*0022*/ 	.byte	0x01
	.zero		1


	//----- nvinfo : EIATTR_MERCURY_ISA_VERSION
	.align		4
        /*0024*/ 	.byte	0x03, 0x5f
        /*0026*/ 	.short	0x0101


	//----- nvinfo : EIATTR_INT_WARP_WIDE_INSTR_OFFSETS
	.align		4
        /*0028*/ 	.byte	0x04, 0x31
        /*002a*/ 	.short	(.L_22 - .L_21)


	//   ....[0]....
.L_21:
        /*002c*/ 	.word	0x000004c0


	//   ....[1]....
        /*0030*/ 	.word	0x000004f0


	//   ....[2]....
        /*0034*/ 	.word	0x000006a0


	//----- nvinfo : EIATTR_COOP_GROUP_MASK_REGIDS
	.align		4
.L_22:
        /*0038*/ 	.byte	0x04, 0x29
        /*003a*/ 	.short	(.L_24 - .L_23)


	//   ....[0]....
.L_23:
        /*003c*/ 	.word	0xffffffff


	//   ....[1]....
        /*0040*/ 	.word	0xffffffff


	//   ....[2]....
        /*0044*/ 	.word	0xffffffff


	//   ....[3]....
        /*0048*/ 	.word	0xffffffff


	//   ....[4]....
        /*004c*/ 	.word	0xffffffff


	//   ....[5]....
        /*0050*/ 	.word	0xffffffff


	//----- nvinfo : EIATTR_COOP_GROUP_INSTR_OFFSETS
	.align		4
.L_24:
        /*0054*/ 	.byte	0x04, 0x28
        /*0056*/ 	.short	(.L_26 - .L_25)


	//   ....[0]....
.L_25:
        /*0058*/ 	.word	0x00000060


	//   ....[1]....
        /*005c*/ 	.word	0x00000070


	//   ....[2]....
        /*0060*/ 	.word	0x00000130


	//   ....[3]....
        /*0064*/ 	.word	0x000002f0


	//   ....[4]....
        /*0068*/ 	.word	0x00000810


	//   ....[5]....
        /*006c*/ 	.word	0x00001290


	//----- nvinfo : EIATTR_REG_RECONFIG
	.align		4
.L_26:
        /*0070*/ 	.byte	0x01, 0x54
	.zero		2


	//----- nvinfo : EIATTR_MBARRIER_INSTR_OFFSETS
	.align		4
        /*0074*/ 	.byte	0x04, 0x39
        /*0076*/ 	.short	(.L_28 - .L_27)


	//   ....[0]....
.L_27:
        /*0078*/ 	.word	0x00000230
        /*007c*/ 	.word	0x000000ff
        /*0080*/ 	.word	0x00000000
        /*0084*/ 	.short	0x0100
        /*0086*/ 	.byte	0x08
	.zero		1


	//   ....[1]....
        /*0088*/ 	.word	0x00000240
        /*008c*/ 	.word	0x000000ff
        /*0090*/ 	.word	0x00000028
        /*0094*/ 	.short	0x0100
        /*0096*/ 	.byte	0x08
	.zero		1


	//   ....[2]....
        /*0098*/ 	.word	0x00000250
        /*009c*/ 	.word	0x000000ff
        /*00a0*/ 	.word	0x00000008
        /*00a4*/ 	.short	0x0100
        /*00a6*/ 	.byte	0x08
	.zero		1


	//   ....[3]....
        /*00a8*/ 	.word	0x00000260
        /*00ac*/ 	.word	0x000000ff
        /*00b0*/ 	.word	0x00000030
        /*00b4*/ 	.short	0x0100
        /*00b6*/ 	.byte	0x08
	.zero		1


	//   ....[4]....
        /*00b8*/ 	.word	0x00000270
        /*00bc*/ 	.word	0x000000ff
        /*00c0*/ 	.word	0x00000010
        /*00c4*/ 	.short	0x0100
        /*00c6*/ 	.byte	0x08
	.zero		1


	//   ....[5]....
        /*00c8*/ 	.word	0x00000280
        /*00cc*/ 	.word	0x000000ff
        /*00d0*/ 	.word	0x00000038
        /*00d4*/ 	.short	0x0100
        /*00d6*/ 	.byte	0x08
	.zero		1


	//   ....[6]....
        /*00d8*/ 	.word	0x00000290
        /*00dc*/ 	.word	0x000000ff
        /*00e0*/ 	.word	0x00000018
        /*00e4*/ 	.short	0x0100
        /*00e6*/ 	.byte	0x08
	.zero		1


	//   ....[7]....
        /*00e8*/ 	.word	0x000002a0
        /*00ec*/ 	.word	0x000000ff
        /*00f0*/ 	.word	0x00000040
        /*00f4*/ 	.short	0x0100
        /*00f6*/ 	.byte	0x08
	.zero		1


	//   ....[8]....
        /*00f8*/ 	.word	0x000002b0
        /*00fc*/ 	.word	0x000000ff
        /*0100*/ 	.word	0x00000020
        /*0104*/ 	.short	0x0100
        /*0106*/ 	.byte	0x08
	.zero		1


	//   ....[9]....
        /*0108*/ 	.word	0x000002c0
        /*010c*/ 	.word	0x000000ff
        /*0110*/ 	.word	0x00000048
        /*0114*/ 	.short	0x0100
        /*0116*/ 	.byte	0x08
	.zero		1


	//   ....[10]....
        /*0118*/ 	.word	0x00000720
        /*011c*/ 	.word	0x000000ff
        /*0120*/ 	.word	0x00000060
        /*0124*/ 	.short	0x0100
        /*0126*/ 	.byte	0x06
	.zero		1


	//   ....[11]....
        /*0128*/ 	.word	0x000007b0
        /*012c*/ 	.word	0x000000ff
        /*0130*/ 	.word	0x00000068
        /*0134*/ 	.short	0x0100
        /*0136*/ 	.byte	0x06
	.zero		1


	//   ....[12]....
        /*0138*/ 	.word	0x000016b0
        /*013c*/ 	.word	0x000000ff
        /*0140*/ 	.word	0x00000000
        /*0144*/ 	.short	0x010a
        /*0146*/ 	.byte	0x06
	.zero		1


	//   ....[13]....
        /*0148*/ 	.word	0x000016f0
        /*014c*/ 	.word	0x000000ff
        /*0150*/ 	.word	0x00000000
        /*0154*/ 	.short	0x010a
        /*0156*/ 	.byte	0x06
	.zero		1


	//   ....[14]....
        /*0158*/ 	.word	0x00002450
        /*015c*/ 	.word	0x000000ff
        /*0160*/ 	.word	0x00000000
        /*0164*/ 	.short	0x010a
        /*0166*/ 	.byte	0x0c
	.zero		1


	//   ....[15]....
        /*0168*/ 	.word	0x00002490
        /*016c*/ 	.word	0x000000ff
        /*0170*/ 	.word	0x00000000
        /*0174*/ 	.short	0x010a
        /*0176*/ 	.byte	0x0c
	.zero		1


	//   ....[16]....
        /*0178*/ 	.word	0x00002f80
        /*017c*/ 	.word	0x00000010
        /*0180*/ 	.word	0x00000000
        /*0184*/ 	.short	0x0101
        /*0186*/ 	.byte	0x3f
	.zero		1


	//   ....[17]....
        /*0188*/ 	.word	0x00003520
        /*018c*/ 	.word	0x0000000a
        /*0190*/ 	.word	0x00000000
        /*0194*/ 	.short	0x0101
        /*0196*/ 	.byte	0x3f
	.zero		1


	//   ....[18]....
        /*0198*/ 	.word	0x00007e80
        /*019c*/ 	.word	0x00000012
        /*01a0*/ 	.word	0x00000028
        /*01a4*/ 	.short	0x010a
        /*01a6*/ 	.byte	0x3f
	.zero		1


	//   ....[19]....
        /*01a8*/ 	.word	0x00008200
        /*01ac*/ 	.word	0x00000008
        /*01b0*/ 	.word	0x00000068
        /*01b4*/ 	.short	0x0101
        /*01b6*/ 	.byte	0x3f
	.zero		1


	//   ....[20]....
        /*01b8*/ 	.word	0x00008920
        /*01bc*/ 	.word	0x00000006
        /*01c0*/ 	.word	0x00000000
        /*01c4*/ 	.short	0x010a
        /*01c6*/ 	.byte	0x3f
	.zero		1


	//   ....[21]....
        /*01c8*/ 	.word	0x000089a0
        /*01cc*/ 	.word	0x00000007
        /*01d0*/ 	.word	0x00000000
        /*01d4*/ 	.short	0x010a
        /*01d6*/ 	.byte	0x3f
	.zero		1


	//   ....[22]....
        /*01d8*/ 	.word	0x00008a30
        /*01dc*/ 	.word	0x0000000a
        /*01e0*/ 	.word	0x00000000
        /*01e4*/ 	.short	0x010a
        /*01e6*/ 	.byte	0x3f
	.zero		1


	//   ....[23]....
        /*01e8*/ 	.word	0x00008ac0
        /*01ec*/ 	.word	0x0000000b
        /*01f0*/ 	.word	0x00000000
        /*01f4*/ 	.short	0x010a
        /*01f6*/ 	.byte	0x3f
	.zero		1


	//   ....[24]....
        /*01f8*/ 	.word	0x00008b50
        /*01fc*/ 	.word	0x00000003
        /*0200*/ 	.word	0x00000000
        /*0204*/ 	.short	0x010a
        /*0206*/ 	.byte	0x3f
	.zero		1


	//   ....[25]....
        /*0208*/ 	.word	0x00008bc0
        /*020c*/ 	.word	0x0000000b
        /*0210*/ 	.word	0x00000000
        /*0214*/ 	.short	0x010a
        /*0216*/ 	.byte	0x3f
	.zero		1


	//   ....[26]....
        /*0218*/ 	.word	0x00008c20
        /*021c*/ 	.word	0x00000010
        /*0220*/ 	.word	0x00000000
        /*0224*/ 	.short	0x010a
        /*0226*/ 	.byte	0x3f
	.zero		1


	//   ....[27]....
        /*0228*/ 	.word	0x00008cf0
        /*022c*/ 	.word	0x00000012
        /*0230*/ 	.word	0x00000028
        /*0234*/ 	.short	0x010a
        /*0236*/ 	.byte	0x3f
	.zero		1


	//   ....[28]....
        /*0238*/ 	.word	0x00008dc0
        /*023c*/ 	.word	0x00000006
        /*0240*/ 	.word	0x00000000
        /*0244*/ 	.short	0x010a
        /*0246*/ 	.byte	0x3f
	.zero		1


	//   ....[29]....
        /*0248*/ 	.word	0x00008e10
        /*024c*/ 	.word	0x00000007
        /*0250*/ 	.word	0x00000000
        /*0254*/ 	.short	0x010a
        /*0256*/ 	.byte	0x3f
	.zero		1


	//   ....[30]....
        /*0258*/ 	.word	0x00008e60
        /*025c*/ 	.word	0x0000000a
        /*0260*/ 	.word	0x00000000
        /*0264*/ 	.short	0x010a
        /*0266*/ 	.byte	0x3f
	.zero		1


	//   ....[31]....
        /*0268*/ 	.word	0x00008eb0
        /*026c*/ 	.word	0x0000000b
        /*0270*/ 	.word	0x00000000
        /*0274*/ 	.short	0x010a
        /*0276*/ 	.byte	0x3f
	.zero		1


	//----- nvinfo : EIATTR_NUM_MBARRIERS
	.align		4
.L_28:
        /*0278*/ 	.byte	0x03, 0x38
        /*027a*/ 	.short	0x000c


	//----- nvinfo : EIATTR_EXIT_INSTR_OFFSETS
	.align		4
        /*027c*/ 	.byte	0x04, 0x1c
        /*027e*/ 	.short	(.L_30 - .L_29)


	//   ....[0]....
.L_29:
        /*0280*/ 	.word	0x00000970


	//   ....[1]....
        /*0284*/ 	.word	0x00001160


	//   ....[2]....
        /*0288*/ 	.word	0x000075b0


	//   ....[3]....
        /*028c*/ 	.word	0x00007b10


	//   ....[4]....
        /*0290*/ 	.word	0x00008ba0


	//----- nvinfo : EIATTR_MAX_THREADS
	.align		4
.L_30:
        /*0294*/ 	.byte	0x04, 0x05
        /*0296*/ 	.short	(.L_32 - .L_31)
.L_31:
        /*0298*/ 	.word	0x00000180
        /*029c*/ 	.word	0x00000001
        /*02a0*/ 	.word	0x00000001


	//----- nvinfo : EIATTR_CRS_STACK_SIZE
	.align		4
.L_32:
        /*02a4*/ 	.byte	0x04, 0x1e
        /*02a6*/ 	.short	(.L_34 - .L_33)
.L_33:
        /*02a8*/ 	.word	0x00000000


	//----- nvinfo : EIATTR_CBANK_PARAM_SIZE
	.align		4
.L_34:
        /*02ac*/ 	.byte	0x03, 0x19
        /*02ae*/ 	.short	0x0470


	//----- nvinfo : EIATTR_PARAM_CBANK
	.align		4
        /*02b0*/ 	.byte	0x04, 0x0a
        /*02b2*/ 	.short	(.L_36 - .L_35)
	.align		4
.L_35:
        /*02b4*/ 	.word	index@(.nv.constant0._ZN7cutlass13device_kernelINS_4gemm6kernel13GemmUniversalIN4cute5tupleIJiiiiEEENS1_10collective13CollectiveMmaINS1_37MainloopSm90TmaGmmaWarpSpecializedFP8ILi5ENS5_IJNS4_1CILi2EEENSA_ILi1EEESC_EEENS1_35KernelTmaWarpSpecializedCooperativeEEENS5_IJNSA_ILi256EEENSA_ILi48EEENSA_ILi128EEEEEENS_12float_e4m3_tENS5_IJlSC_lEEESK_SL_NS4_8TiledMMAINS4_8MMA_AtomIJNS4_4SM904GMMA30MMA_64x16x32_F32E4M3E4M3_SS_TNILNSP_7ScaleInE1ELSR_1EEEEEENS4_6LayoutISD_NS5_IJSC_NSA_ILi0EEESV_EEEEENS5_IJNS4_10UnderscoreESY_SY_EEEEENS4_13SM90_TMA_LOADENS4_14ComposedLayoutINS4_7SwizzleILi3ELi4ELi3EEENS4_18smem_ptr_flag_bitsILi8EEENSU_INS5_IJNSA_ILi8EEESI_EEENS5_IJSI_SC_EEEEEEEvNS4_8identityENS4_23SM90_TMA_LOAD_MULTICASTES1B_vS1C_EENS_8epilogue10collective6detail29Sm90TmaWarpSpecializedAdapterINS1G_15DefaultEpilogueISK_SL_SL_NS1F_6thread17LinearCombinationISK_Li1EffLNS1K_9ScaleType4KindE0ELNS_15FloatRoundStyleE2ESK_EENS1_15EpilogueDefaultEEEEEvvEEEEvNT_6ParamsE)
        /*02b8*/ 	.short	0x0210
        /*02ba*/ 	.short	0x0470


	//----- nvinfo : EIATTR_SW_WAR
	.align		4
.L_36:
        /*02bc*/ 	.byte	0x04, 0x36
        /*02be*/ 	.short	(.L_38 - .L_37)
.L_37:
        /*02c0*/ 	.word	0x00000008
.L_38:


//--------------------- .nv.callgraph             --------------------------
	.section	.nv.callgraph,"",@"SHT_CUDA_CALLGRAPH"
	.align	4
	.sectionentsize	8
	.align		4
        /*0000*/ 	.word	0x00000000
	.align		4
        /*0004*/ 	.word	0xffffffff
	.align		4
        /*0008*/ 	.word	0x00000000
	.align		4
        /*000c*/ 	.word	0xfffffffe
	.align		4
        /*0010*/ 	.word	0x00000000
	.align		4
        /*0014*/ 	.word	0xfffffffd
	.align		4
        /*0018*/ 	.word	0x00000000
	.align		4
        /*001c*/ 	.word	0xfffffffc


//--------------------- .nv.constant4             --------------------------
	.section	.nv.constant4,"a",@progbits
	.align	8
	.align		8
.nv.constant4:
        /*0000*/ 	.dword	_ZN39_INTERNAL_7beaf1dc_4_k_cu_544f8bfb_68334cuda3std3__45__cpo5beginE
	.align		8
        /*0008*/ 	.dword	_ZN39_INTERNAL_7beaf1dc_4_k_cu_544f8bfb_68334cuda3std3__45__cpo3endE
	.align		8
        /*0010*/ 	.dword	_ZN39_INTERNAL_7beaf1dc_4_k_cu_544f8bfb_68334cuda3std3__45__cpo6cbeginE
	.align		8
        /*0018*/ 	.dword	_ZN39_INTERNAL_7beaf1dc_4_k_cu_544f8bfb_68334cuda3std3__45__cpo4cendE
	.align		8
        /*0020*/ 	.dword	_ZN39_INTERNAL_7beaf1dc_4_k_cu_544f8bfb_68334cuda3std3__441_GLOBAL__N__7beaf1dc_4_k_cu_544f8bfb_68336ignoreE
	.align		8
        /*0028*/ 	.dword	_ZN39_INTERNAL_7beaf1dc_4_k_cu_544f8bfb_68334cuda3std3__419piecewise_constructE
	.align		8
        /*0030*/ 	.dword	_ZN39_INTERNAL_7beaf1dc_4_k_cu_544f8bfb_68334cuda3std3__48in_placeE
	.align		8
        /*0038*/ 	.dword	_ZN39_INTERNAL_7beaf1dc_4_k_cu_544f8bfb_68334cuda3std6ranges3__45__cpo4swapE
	.align		8
        /*0040*/ 	.dword	_ZN39_INTERNAL_7beaf1dc_4_k_cu_544f8bfb_68334cuda3std6ranges3__45__cpo9iter_moveE
	.align		8
        /*0048*/ 	.dword	_ZN39_INTERNAL_7beaf1dc_4_k_cu_544f8bfb_68334cute7productE
	.align		8
        /*0050*/ 	.dword	_ZN39_INTERNAL_7beaf1dc_4_k_cu_544f8bfb_68334cute1_E


//--------------------- .text._ZN7cutlass13device_kernelINS_4gemm6kernel13GemmUniversalIN4cute5tupleIJiiiiEEENS1_10collective13CollectiveMmaINS1_37MainloopSm90TmaGmmaWarpSpecializedFP8ILi5ENS5_IJNS4_1CILi2EEENSA_ILi1EEESC_EEENS1_35KernelTmaWarpSpecializedCooperativeEEENS5_IJNSA_ILi256EEENSA_ILi48EEENSA_ILi128EEEEEENS_12float_e4m3_tENS5_IJlSC_lEEESK_SL_NS4_8TiledMMAINS4_8MMA_AtomIJNS4_4SM904GMMA30MMA_64x16x32_F32E4M3E4M3_SS_TNILNSP_7ScaleInE1ELSR_1EEEEEENS4_6LayoutISD_NS5_IJSC_NSA_ILi0EEESV_EEEEENS5_IJNS4_10UnderscoreESY_SY_EEEEENS4_13SM90_TMA_LOADENS4_14ComposedLayoutINS4_7SwizzleILi3ELi4ELi3EEENS4_18smem_ptr_flag_bitsILi8EEENSU_INS5_IJNSA_ILi8EEESI_EEENS5_IJSI_SC_EEEEEEEvNS4_8identityENS4_23SM90_TMA_LOAD_MULTICASTES1B_vS1C_EENS_8epilogue10collective6detail29Sm90TmaWarpSpecializedAdapterINS1G_15DefaultEpilogueISK_SL_SL_NS1F_6thread17LinearCombinationISK_Li1EffLNS1K_9ScaleType4KindE0ELNS_15FloatRoundStyleE2ESK_EENS1_15EpilogueDefaultEEEEEvvEEEEvNT_6ParamsE --------------------------
	.section	.text._ZN7cutlass13device_kernelINS_4gemm6kernel13GemmUniversalIN4cute5tupleIJiiiiEEENS1_10collective13CollectiveMmaINS1_37MainloopSm90TmaGmmaWarpSpecializedFP8ILi5ENS5_IJNS4_1CILi2EEENSA_ILi1EEESC_EEENS1_35KernelTmaWarpSpecializedCooperativeEEENS5_IJNSA_ILi256EEENSA_ILi48EEENSA_ILi128EEEEEENS_12float_e4m3_tENS5_IJlSC_lEEESK_SL_NS4_8TiledMMAINS4_8MMA_AtomIJNS4_4SM904GMMA30MMA_64x16x32_F32E4M3E4M3_SS_TNILNSP_7ScaleInE1ELSR_1EEEEEENS4_6LayoutISD_NS5_IJSC_NSA_ILi0EEESV_EEEEENS5_IJNS4_10UnderscoreESY_SY_EEEEENS4_13SM90_TMA_LOADENS4_14ComposedLayoutINS4_7SwizzleILi3ELi4ELi3EEENS4_18smem_ptr_flag_bitsILi8EEENSU_INS5_IJNSA_ILi8EEESI_EEENS5_IJSI_SC_EEEEEEEvNS4_8identityENS4_23SM90_TMA_LOAD_MULTICASTES1B_vS1C_EENS_8epilogue10collective6detail29Sm90TmaWarpSpecializedAdapterINS1G_15DefaultEpilogueISK_SL_SL_NS1F_6thread17LinearCombinationISK_Li1EffLNS1K_9ScaleType4KindE0ELNS_15FloatRoundStyleE2ESK_EENS1_15EpilogueDefaultEEEEEvvEEEEvNT_6ParamsE,"ax",@progbits
	.align	128
.text._ZN7cutlass13device_kernelINS_4gemm6kernel13GemmUniversalIN4cute5tupleIJiiiiEEENS1_10collective13CollectiveMmaINS1_37MainloopSm90TmaGmmaWarpSpecializedFP8ILi5ENS5_IJNS4_1CILi2EEENSA_ILi1EEESC_EEENS1_35KernelTmaWarpSpecializedCooperativeEEENS5_IJNSA_ILi256EEENSA_ILi48EEENSA_ILi128EEEEEENS_12float_e4m3_tENS5_IJlSC_lEEESK_SL_NS4_8TiledMMAINS4_8MMA_AtomIJNS4_4SM904GMMA30MMA_64x16x32_F32E4M3E4M3_SS_TNILNSP_7ScaleInE1ELSR_1EEEEEENS4_6LayoutISD_NS5_IJSC_NSA_ILi0EEESV_EEEEENS5_IJNS4_10UnderscoreESY_SY_EEEEENS4_13SM90_TMA_LOADENS4_14ComposedLayoutINS4_7SwizzleILi3ELi4ELi3EEENS4_18smem_ptr_flag_bitsILi8EEENSU_INS5_IJNSA_ILi8EEESI_EEENS5_IJSI_SC_EEEEEEEvNS4_8identityENS4_23SM90_TMA_LOAD_MULTICASTES1B_vS1C_EENS_8epilogue10collective6detail29Sm90TmaWarpSpecializedAdapterINS1G_15DefaultEpilogueISK_SL_SL_NS1F_6thread17LinearCombinationISK_Li1EffLNS1K_9ScaleType4KindE0ELNS_15FloatRoundStyleE2ESK_EENS1_15EpilogueDefaultEEEEEvvEEEEvNT_6ParamsE:
        .type           _ZN7cutlass13device_kernelINS_4gemm6kernel13GemmUniversalIN4cute5tupleIJiiiiEEENS1_10collective13CollectiveMmaINS1_37MainloopSm90TmaGmmaWarpSpecializedFP8ILi5ENS5_IJNS4_1CILi2EEENSA_ILi1EEESC_EEENS1_35KernelTmaWarpSpecializedCooperativeEEENS5_IJNSA_ILi256EEENSA_ILi48EEENSA_ILi128EEEEEENS_12float_e4m3_tENS5_IJlSC_lEEESK_SL_NS4_8TiledMMAINS4_8MMA_AtomIJNS4_4SM904GMMA30MMA_64x16x32_F32E4M3E4M3_SS_TNILNSP_7ScaleInE1ELSR_1EEEEEENS4_6LayoutISD_NS5_IJSC_NSA_ILi0EEESV_EEEEENS5_IJNS4_10UnderscoreESY_SY_EEEEENS4_13SM90_TMA_LOADENS4_14ComposedLayoutINS4_7SwizzleILi3ELi4ELi3EEENS4_18smem_ptr_flag_bitsILi8EEENSU_INS5_IJNSA_ILi8EEESI_EEENS5_IJSI_SC_EEEEEEEvNS4_8identityENS4_23SM90_TMA_LOAD_MULTICASTES1B_vS1C_EENS_8epilogue10collective6detail29Sm90TmaWarpSpecializedAdapterINS1G_15DefaultEpilogueISK_SL_SL_NS1F_6thread17LinearCombinationISK_Li1EffLNS1K_9ScaleType4KindE0ELNS_15FloatRoundStyleE2ESK_EENS1_15EpilogueDefaultEEEEEvvEEEEvNT_6ParamsE,@function
        .size           _ZN7cutlass13device_kernelINS_4gemm6kernel13GemmUniversalIN4cute5tupleIJiiiiEEENS1_10collective13CollectiveMmaINS1_37MainloopSm90TmaGmmaWarpSpecializedFP8ILi5ENS5_IJNS4_1CILi2EEENSA_ILi1EEESC_EEENS1_35KernelTmaWarpSpecializedCooperativeEEENS5_IJNSA_ILi256EEENSA_ILi48EEENSA_ILi128EEEEEENS_12float_e4m3_tENS5_IJlSC_lEEESK_SL_NS4_8TiledMMAINS4_8MMA_AtomIJNS4_4SM904GMMA30MMA_64x16x32_F32E4M3E4M3_SS_TNILNSP_7ScaleInE1ELSR_1EEEEEENS4_6LayoutISD_NS5_IJSC_NSA_ILi0EEESV_EEEEENS5_IJNS4_10UnderscoreESY_SY_EEEEENS4_13SM90_TMA_LOADENS4_14ComposedLayoutINS4_7SwizzleILi3ELi4ELi3EEENS4_18smem_ptr_flag_bitsILi8EEENSU_INS5_IJNSA_ILi8EEESI_EEENS5_IJSI_SC_EEEEEEEvNS4_8identityENS4_23SM90_TMA_LOAD_MULTICASTES1B_vS1C_EENS_8epilogue10collective6detail29Sm90TmaWarpSpecializedAdapterINS1G_15DefaultEpilogueISK_SL_SL_NS1F_6thread17LinearCombinationISK_Li1EffLNS1K_9ScaleType4KindE0ELNS_15FloatRoundStyleE2ESK_EENS1_15EpilogueDefaultEEEEEvvEEEEvNT_6ParamsE,(.L_x_176 - _ZN7cutlass13device_kernelINS_4gemm6kernel13GemmUniversalIN4cute5tupleIJiiiiEEENS1_10collective13CollectiveMmaINS1_37MainloopSm90TmaGmmaWarpSpecializedFP8ILi5ENS5_IJNS4_1CILi2EEENSA_ILi1EEESC_EEENS1_35KernelTmaWarpSpecializedCooperativeEEENS5_IJNSA_ILi256EEENSA_ILi48EEENSA_ILi128EEEEEENS_12float_e4m3_tENS5_IJlSC_lEEESK_SL_NS4_8TiledMMAINS4_8MMA_AtomIJNS4_4SM904GMMA30MMA_64x16x32_F32E4M3E4M3_SS_TNILNSP_7ScaleInE1ELSR_1EEEEEENS4_6LayoutISD_NS5_IJSC_NSA_ILi0EEESV_EEEEENS5_IJNS4_10UnderscoreESY_SY_EEEEENS4_13SM90_TMA_LOADENS4_14ComposedLayoutINS4_7SwizzleILi3ELi4ELi3EEENS4_18smem_ptr_flag_bitsILi8EEENSU_INS5_IJNSA_ILi8EEESI_EEENS5_IJSI_SC_EEEEEEEvNS4_8identityENS4_23SM90_TMA_LOAD_MULTICASTES1B_vS1C_EENS_8epilogue10collective6detail29Sm90TmaWarpSpecializedAdapterINS1G_15DefaultEpilogueISK_SL_SL_NS1F_6thread17LinearCombinationISK_Li1EffLNS1K_9ScaleType4KindE0ELNS_15FloatRoundStyleE2ESK_EENS1_15EpilogueDefaultEEEEEvvEEEEvNT_6ParamsE)
        .other          _ZN7cutlass13device_kernelINS_4gemm6kernel13GemmUniversalIN4cute5tupleIJiiiiEEENS1_10collective13CollectiveMmaINS1_37MainloopSm90TmaGmmaWarpSpecializedFP8ILi5ENS5_IJNS4_1CILi2EEENSA_ILi1EEESC_EEENS1_35KernelTmaWarpSpecializedCooperativeEEENS5_IJNSA_ILi256EEENSA_ILi48EEENSA_ILi128EEEEEENS_12float_e4m3_tENS5_IJlSC_lEEESK_SL_NS4_8TiledMMAINS4_8MMA_AtomIJNS4_4SM904GMMA30MMA_64x16x32_F32E4M3E4M3_SS_TNILNSP_7ScaleInE1ELSR_1EEEEEENS4_6LayoutISD_NS5_IJSC_NSA_ILi0EEESV_EEEEENS5_IJNS4_10UnderscoreESY_SY_EEEEENS4_13SM90_TMA_LOADENS4_14ComposedLayoutINS4_7SwizzleILi3ELi4ELi3EEENS4_18smem_ptr_flag_bitsILi8EEENSU_INS5_IJNSA_ILi8EEESI_EEENS5_IJSI_SC_EEEEEEEvNS4_8identityENS4_23SM90_TMA_LOAD_MULTICASTES1B_vS1C_EENS_8epilogue10collective6detail29Sm90TmaWarpSpecializedAdapterINS1G_15DefaultEpilogueISK_SL_SL_NS1F_6thread17LinearCombinationISK_Li1EffLNS1K_9ScaleType4KindE0ELNS_15FloatRoundStyleE2ESK_EENS1_15EpilogueDefaultEEEEEvvEEEEvNT_6ParamsE,@"STO_CUDA_ENTRY STV_DEFAULT"
_ZN7cutlass13device_kernelINS_4gemm6kernel13GemmUniversalIN4cute5tupleIJiiiiEEENS1_10collective13CollectiveMmaINS1_37MainloopSm90TmaGmmaWarpSpecializedFP8ILi5ENS5_IJNS4_1CILi2EEENSA_ILi1EEESC_EEENS1_35KernelTmaWarpSpecializedCooperativeEEENS5_IJNSA_ILi256EEENSA_ILi48EEENSA_ILi128EEEEEENS_12float_e4m3_tENS5_IJlSC_lEEESK_SL_NS4_8TiledMMAINS4_8MMA_AtomIJNS4_4SM904GMMA30MMA_64x16x32_F32E4M3E4M3_SS_TNILNSP_7ScaleInE1ELSR_1EEEEEENS4_6LayoutISD_NS5_IJSC_NSA_ILi0EEESV_EEEEENS5_IJNS4_10UnderscoreESY_SY_EEEEENS4_13SM90_TMA_LOADENS4_14ComposedLayoutINS4_7SwizzleILi3ELi4ELi3EEENS4_18smem_ptr_flag_bitsILi8EEENSU_INS5_IJNSA_ILi8EEESI_EEENS5_IJSI_SC_EEEEEEEvNS4_8identityENS4_23SM90_TMA_LOAD_MULTICASTES1B_vS1C_EENS_8epilogue10collective6detail29Sm90TmaWarpSpecializedAdapterINS1G_15DefaultEpilogueISK_SL_SL_NS1F_6thread17LinearCombinationISK_Li1EffLNS1K_9ScaleType4KindE0ELNS_15FloatRoundStyleE2ESK_EENS1_15EpilogueDefaultEEEEEvvEEEEvNT_6ParamsE:
[----:B------:R-:W-:Y:S01]  /*0000*/  LDC R1, c[0x0][0x28] ;  /* 0x00000a00ff017b82 */ /* 0x000fe20000000800 */
[----:B------:R-:W0:Y:S01]  /*0010*/  S2R R0, SR_TID.X ;  /* 0x0000000000007919 */ /* 0x000e220000002100 */
[----:B------:R-:W-:Y:S01]  /*0020*/  ELECT P0, URZ, PT ;  /* 0x00000000003f782f */ /* 0x000fe20003800000 */
[----:B------:R-:W-:Y:S01]  /*0030*/  BSSY B0, `(.L_x_0) ;  /* 0x000000f000007945 */ /* 0x000fe20003800000 */
[--C-:B0-----:R-:W-:Y:S02]  /*0040*/  SHF.R.U32.HI R2, RZ, 0x5, R0.reuse ;  /* 0x00000005ff027819 */ /* 0x101fe40000011600 */
[----:B------:R-:W-:-:S03]  /*0050*/  SHF.R.U32.HI R3, RZ, 0x7, R0 ;  /* 0x00000007ff037819 */ /* 0x000fc60000011600 */
[----:B------:R-:W0:Y:S04]  /*0060*/  SHFL.IDX PT, R7, R2, RZ, 0x1f ;  /* 0x00001fff02077589 */ /* 0x000e2800000e0000 */
[----:B------:R-:W1:Y:S01]  /*0070*/  SHFL.IDX PT, R3, R3, RZ, 0x1f ;  /* 0x00001fff03037589 */ /* 0x000e6200000e0000 */
[----:B0-----:R-:W-:-:S13]  /*0080*/  ISETP.NE.OR P0, PT, R7, RZ, !P0 ;  /* 0x000000ff0700720c */ /* 0x001fda0004705670 */
[----:B-1----:R-:W-:Y:S05]  /*0090*/  @P0 BRA `(.L_x_1) ;  /* 0x0000000000200947 */ /* 0x002fea0003800000 */
[----:B------:R-:W-:Y:S02]  /*00a0*/  ULDC.64 UR4, c[0x0][0x198] ;  /* 0x0000660000047ab9 */ /* 0x000fe40000000a00 */
[----:B------:R-:W-:Y:S02]  /*00b0*/  UIADD3 UR6, UP0, UR4, 0xf0, URZ ;  /* 0x000000f004067890 */ /* 0x000fe4000ff1e03f */
[----:B------:R-:W-:Y:S02]  /*00c0*/  UIADD3 UR4, UP1, UR4, 0x1f0, URZ ;  /* 0x000001f004047890 */ /* 0x000fe4000ff3e03f */
[----:B------:R-:W-:Y:S02]  /*00d0*/  UIADD3.X UR7, URZ, UR5, URZ, UP0, !UPT ;  /* 0x000000053f077290 */ /* 0x000fe400087fe43f */
[----:B------:R-:W-:-:S07]  /*00e0*/  UIADD3.X UR5, URZ, UR5, URZ, UP1, !UPT ;  /* 0x000000053f057290 */ /* 0x000fce0008ffe43f */
[----:B------:R0:W-:Y:S02]  /*00f0*/  UTMACCTL.PF [UR6] ;  /* 0x00000000060079b9 */ /* 0x0001e40008040000 */
[----:B------:R0:W-:Y:S02]  /*0100*/  UTMACCTL.PF [UR4] ;  /* 0x00000000040079b9 */ /* 0x0001e40008040000 */
[----:B0-----:R-:W-:Y:S01]  /*0110*/  NOP ;  /* 0x0000000000007918 */ /* 0x001fe20000000000 */
.L_x_1:
[----:B------:R-:W-:Y:S05]  /*0120*/  BSYNC B0 ;  /* 0x0000000000007941 */ /* 0x000fea0003800000 */
.L_x_0:
[----:B------:R-:W0:Y:S02]  /*0130*/  SHFL.IDX PT, R4, R2, RZ, 0x1f ;  /* 0x00001fff02047589 */ /* 0x000e2400000e0000 */
[----:B0-----:R-:W-:-:S13]  /*0140*/  ISETP.NE.AND P0, PT, R4, RZ, PT ;  /* 0x000000ff0400720c */ /* 0x001fda0003f05270 */
[----:B------:R-:W-:Y:S05]  /*0150*/  @P0 BRA `(.L_x_2) ;  /* 0x0000000000600947 */ /* 0x000fea0003800000 */
[----:B------:R-:W0:Y:S01]  /*0160*/  S2UR UR8, SR_CgaCtaId ;  /* 0x00000000000879c3 */ /* 0x000e220000008800 */
[----:B------:R-:W-:Y:S01]  /*0170*/  UMOV UR4, 0x400 ;  /* 0x0000040000047882 */ /* 0x000fe20000000000 */
[----:B------:R-:W-:Y:S01]  /*0180*/  UMOV UR5, 0x1 ;  /* 0x0000000100057882 */ /* 0x000fe20000000000 */
[----:B------:R-:W-:Y:S01]  /*0190*/  UMOV UR6, 0x4 ;  /* 0x0000000400067882 */ /* 0x000fe20000000000 */
[----:B------:R-:W-:Y:S01]  /*01a0*/  ELECT P0, URZ, PT ;  /* 0x00000000003f782f */ /* 0x000fe20003800000 */
[----:B------:R-:W-:-:S04]  /*01b0*/  UIADD3 UR6, -UR6, 0x100000, URZ ;  /* 0x0010000006067890 */ /* 0x000fc8000fffe13f */
[----:B------:R-:W-:Y:S02]  /*01c0*/  USHF.L.U32 UR7, UR6, 0xb, URZ ;  /* 0x0000000b06077899 */ /* 0x000fe4000800063f */
[----:B------:R-:W-:Y:S02]  /*01d0*/  USHF.L.U32 UR6, UR6, 0x1, URZ ;  /* 0x0000000106067899 */ /* 0x000fe4000800063f */
[----:B0-----:R-:W-:Y:S02]  /*01e0*/  ULEA UR8, UR8, UR4, 0x18 ;  /* 0x0000000408087291 */ /* 0x001fe4000f8ec03f */
[----:B------:R-:W-:-:S04]  /*01f0*/  UIADD3 UR4, -UR5, 0x100000, URZ ;  /* 0x0010000005047890 */ /* 0x000fc8000fffe13f */
[----:B------:R-:W-:Y:S02]  /*0200*/  USHF.L.U32 UR5, UR4, 0xb, URZ ;  /* 0x0000000b04057899 */ /* 0x000fe4000800063f */
[----:B------:R-:W-:Y:S01]  /*0210*/  USHF.L.U32 UR4, UR4, 0x1, URZ ;  /* 0x0000000104047899 */ /* 0x000fe2000800063f */
[----:B------:R-:W0:Y:S11]  /*0220*/  FENCE.VIEW.ASYNC.S ;  /* 0x00000000000073c6 */ /* 0x000e360000000000 */
[----:B0-----:R0:W1:Y:S01]  /*0230*/  SYNCS.EXCH.64 URZ, [UR8], UR4 ;  /* 0x00000004083f75b2 */ /* 0x0010620008000100 */
[----:B------:R0:W2:Y:S01]  /*0240*/  SYNCS.EXCH.64 URZ, [UR8+0x28], UR6 ;  /* 0x00002806083f75b2 */ /* 0x0000a20008000100 */
[----:B------:R0:W3:Y:S01]  /*0250*/  SYNCS.EXCH.64 URZ, [UR8+0x8], UR4 ;  /* 0x00000804083f75b2 */ /* 0x0000e20008000100 */
[----:B------:R0:W4:Y:S01]  /*0260*/  SYNCS.EXCH.64 URZ, [UR8+0x30], UR6 ;  /* 0x00003006083f75b2 */ /* 0x0001220008000100 */
[----:B------:R0:W0:Y:S01]  /*0270*/  SYNCS.EXCH.64 URZ, [UR8+0x10], UR4 ;  /* 0x00001004083f75b2 */ /* 0x0000220008000100 */
[----:B------:R0:W0:Y:S01]  /*0280*/  SYNCS.EXCH.64 URZ, [UR8+0x38], UR6 ;  /* 0x00003806083f75b2 */ /* 0x0000220008000100 */
[----:B------:R0:W0:Y:S01]  /*0290*/  SYNCS.EXCH.64 URZ, [UR8+0x18], UR4 ;  /* 0x00001804083f75b2 */ /* 0x0000220008000100 */
[----:B------:R0:W0:Y:S01]  /*02a0*/  SYNCS.EXCH.64 URZ, [UR8+0x40], UR6 ;  /* 0x00004006083f75b2 */ /* 0x0000220008000100 */
[----:B------:R0:W0:Y:S01]  /*02b0*/  SYNCS.EXCH.64 URZ, [UR8+0x20], UR4 ;  /* 0x00002004083f75b2 */ /* 0x0000220008000100 */
[----:B------:R0:W0:Y:S01]  /*02c0*/  SYNCS.EXCH.64 URZ, [UR8+0x48], UR6 ;  /* 0x00004806083f75b2 */ /* 0x0000220008000100 */
[----:B------:R-:W-:Y:S01]  /*02d0*/  NOP ;  /* 0x0000000000007918 */ /* 0x000fe20000000000 */
.L_x_2:
[----:B------:R-:W-:Y:S01]  /*02e0*/  SHF.R.S32.HI R5, RZ, 0x1f, R0 ;  /* 0x0000001fff057819 */ /* 0x000fe20000011400 */
[----:B------:R-:W5:Y:S01]  /*02f0*/  SHFL.IDX PT, R2, R2, RZ, 0x1f ;  /* 0x00001fff02027589 */ /* 0x000f6200000e0000 */
[----:B0-----:R-:W0:Y:S01]  /*0300*/  S2UR UR8, SR_CTAID.X ;  /* 0x00000000000879c3 */ /* 0x001e220000002500 */
[----:B------:R-:W-:Y:S02]  /*0310*/  ELECT P0, URZ, PT ;  /* 0x00000000003f782f */ /* 0x000fe40003800000 */
[----:B------:R-:W-:Y:S01]  /*0320*/  LEA.HI R5, R5, R0, RZ, 0x7 ;  /* 0x0000000005057211 */ /* 0x000fe200078f38ff */
[----:B------:R-:W1:Y:S01]  /*0330*/  S2R R8, SR_CTAID.Y ;  /* 0x0000000000087919 */ /* 0x000e620000002600 */
[----:B------:R-:W-:Y:S01]  /*0340*/  SHF.R.S32.HI R11, RZ, 0x1f, R4 ;  /* 0x0000001fff0b7819 */ /* 0x000fe20000011404 */
[----:B------:R-:W-:Y:S01]  /*0350*/  ULDC UR4, c[0x0][0x150] ;  /* 0x0000540000047ab9 */ /* 0x000fe20000000800 */
[----:B------:R-:W-:Y:S01]  /*0360*/  LOP3.LUT R5, R5, 0xffffff80, RZ, 0xc0, !PT ;  /* 0xffffff8005057812 */ /* 0x000fe200078ec0ff */
[----:B------:R-:W-:Y:S01]  /*0370*/  VIADD R16, R3, 0xffffffff ;  /* 0xffffffff03107836 */ /* 0x000fe20000000000 */
[----:B------:R-:W-:Y:S01]  /*0380*/  LEA.HI R11, R11, R4, RZ, 0x2 ;  /* 0x000000040b0b7211 */ /* 0x000fe200078f10ff */
[----:B------:R-:W2:Y:S01]  /*0390*/  LDC R12, c[0x0][0x144] ;  /* 0x00005100ff0c7b82 */ /* 0x000ea20000000800 */
[----:B------:R-:W-:Y:S01]  /*03a0*/  NOP ;  /* 0x0000000000007918 */ /* 0x000fe20000000000 */
[----:B------:R-:W-:Y:S01]  /*03b0*/  IMAD.IADD R6, R0, 0x1, -R5 ;  /* 0x0000000100067824 */ /* 0x000fe200078e0a05 */
[----:B------:R-:W-:Y:S01]  /*03c0*/  LOP3.LUT R11, R11, 0x3ffffffc, RZ, 0xc0, !PT ;  /* 0x3ffffffc0b0b7812 */ /* 0x000fe200078ec0ff */
[----:B------:R-:W-:Y:S01]  /*03d0*/  NOP ;  /* 0x0000000000007918 */ /* 0x000fe20000000000 */
[----:B------:R-:W-:-:S02]  /*03e0*/  ISETP.NE.AND P3, PT, R3, RZ, PT ;  /* 0x000000ff0300720c */ /* 0x000fc40003f65270 */
[----:B------:R-:W-:Y:S01]  /*03f0*/  SHF.R.S32.HI R5, RZ, 0x1f, R6 ;  /* 0x0000001fff057819 */ /* 0x000fe20000011406 */
[----:B------:R-:W-:Y:S01]  /*0400*/  IMAD.IADD R4, R4, 0x1, -R11 ;  /* 0x0000000104047824 */ /* 0x000fe200078e0a0b */
[----:B------:R-:W3:Y:S01]  /*0410*/  LDC R15, c[0x0][0x140] ;  /* 0x00005000ff0f7b82 */ /* 0x000ee20000000800 */
[----:B------:R-:W-:Y:S02]  /*0420*/  ISETP.GE.U32.AND P6, PT, R16, 0x2, PT ;  /* 0x000000021000780c */ /* 0x000fe40003fc6070 */
[----:B------:R-:W-:Y:S02]  /*0430*/  LEA.HI R5, R5, R6, RZ, 0x3 ;  /* 0x0000000605057211 */ /* 0x000fe400078f18ff */
[----:B-----5:R-:W-:Y:S02]  /*0440*/  ISETP.NE.OR P0, PT, R2, RZ, !P0 ;  /* 0x000000ff0200720c */ /* 0x020fe40004705670 */
[--C-:B------:R-:W-:Y:S01]  /*0450*/  SHF.R.S32.HI R2, RZ, 0x3, R5.reuse ;  /* 0x00000003ff027819 */ /* 0x100fe20000011405 */
[----:B------:R-:W5:Y:S01]  /*0460*/  LDC R11, c[0x0][0x148] ;  /* 0x00005200ff0b7b82 */ /* 0x000f620000000800 */
[----:B------:R-:W-:-:S02]  /*0470*/  SHF.R.S32.HI R5, RZ, 0x1f, R5 ;  /* 0x0000001fff057819 */ /* 0x000fc40000011405 */
[----:B0-----:R-:W-:Y:S02]  /*0480*/  I2FP.F32.U32 R10, UR8 ;  /* 0x00000008000a7c45 */ /* 0x001fe40008201000 */
[----:B------:R-:W-:-:S03]  /*0490*/  LEA.HI R5, R5, R2, RZ, 0x2 ;  /* 0x0000000205057211 */ /* 0x000fc600078f10ff */
[----:B------:R-:W-:Y:S01]  /*04a0*/  FMUL R10, R10, UR4 ;  /* 0x000000040a0a7c20 */ /* 0x000fe20008400000 */
[----:B------:R-:W-:Y:S01]  /*04b0*/  LOP3.LUT R5, R5, 0xfffffffc, RZ, 0xc0, !PT ;  /* 0xfffffffc05057812 */ /* 0x000fe200078ec0ff */
[----:B------:R-:W-:Y:S01]  /*04c0*/  VOTEU.ALL UP0, P0 ;  /* 0x00000000003f7886 */ /* 0x000fe20000000000 */
[----:B-1----:R-:W-:Y:S01]  /*04d0*/  I2FP.F32.U32 R13, R8 ;  /* 0x00000008000d7245 */ /* 0x002fe20000201000 */
[----:B------:R-:W-:Y:S01]  /*04e0*/  ULDC UR4, c[0x0][0x154] ;  /* 0x0000550000047ab9 */ /* 0x000fe20000000800 */
[----:B------:R-:W-:Y:S01]  /*04f0*/  VOTEU.ALL UP1, P0 ;  /* 0x00000000003f7886 */ /* 0x000fe20000020000 */
[----:B------:R-:W0:Y:S01]  /*0500*/  F2I.U32.TRUNC.NTZ R10, R10 ;  /* 0x0000000a000a7305 */ /* 0x000e22000020f000 */
[----:B------:R-:W-:Y:S01]  /*0510*/  IMAD.IADD R5, R2, 0x1, -R5 ;  /* 0x0000000102057824 */ /* 0x000fe200078e0a05 */
[----:B------:R-:W1:Y:S01]  /*0520*/  @!UP0 S2UR UR7, SR_CgaCtaId ;  /* 0x00000000000789c3 */ /* 0x000e620000008800 */
[----:B------:R-:W-:Y:S01]  /*0530*/  FMUL R14, R13, UR4 ;  /* 0x000000040d0e7c20 */ /* 0x000fe20008400000 */
[----:B------:R-:W-:Y:S01]  /*0540*/  UMOV UR4, 0x20 ;  /* 0x0000002000047882 */ /* 0x000fe20000000000 */
[----:B------:R-:W-:Y:S01]  /*0550*/  IMAD R5, R4, 0x4, R5 ;  /* 0x0000000404057824 */ /* 0x000fe200078e0205 */
[----:B------:R-:W-:Y:S01]  /*0560*/  @!UP0 UMOV UR6, 0x400 ;  /* 0x0000040000068882 */ /* 0x000fe20000000000 */
[----:B------:R-:W-:-:S04]  /*0570*/  @!UP0 UIADD3 UR4, -UR4, 0x100000, URZ ;  /* 0x0010000004048890 */ /* 0x000fc8000fffe13f */
[----:B------:R-:W-:Y:S02]  /*0580*/  @!UP0 USHF.L.U32 UR5, UR4, 0xb, URZ ;  /* 0x0000000b04058899 */ /* 0x000fe4000800063f */
[----:B------:R-:W-:Y:S01]  /*0590*/  @!UP0 USHF.L.U32 UR4, UR4, 0x1, URZ ;  /* 0x0000000104048899 */ /* 0x000fe2000800063f */
[----:B---3--:R-:W-:Y:S01]  /*05a0*/  ISETP.EQ.U32.AND P2, PT, R15, 0x1, PT ;  /* 0x000000010f00780c */ /* 0x008fe20003f42070 */
[----:B------:R-:W3:Y:S01]  /*05b0*/  F2I.U32.TRUNC.NTZ R14, R14 ;  /* 0x0000000e000e7305 */ /* 0x000ee2000020f000 */
[----:B------:R-:W-:-:S04]  /*05c0*/  LEA.HI R2, R5, R5, RZ, 0x1 ;  /* 0x0000000505027211 */ /* 0x000fc800078f08ff */
[----:B------:R-:W-:Y:S01]  /*05d0*/  LOP3.LUT R4, R2, 0xfffffffe, RZ, 0xc0, !PT ;  /* 0xfffffffe02047812 */ /* 0x000fe200078ec0ff */
[----:B0-----:R-:W-:Y:S01]  /*05e0*/  IMAD.MOV R17, RZ, RZ, -R10 ;  /* 0x000000ffff117224 */ /* 0x001fe200078e0a0a */
[----:B------:R-:W-:-:S03]  /*05f0*/  SHF.R.S32.HI R2, RZ, 0x1f, R7 ;  /* 0x0000001fff027819 */ /* 0x000fc60000011407 */
[----:B--2---:R-:W-:Y:S01]  /*0600*/  IMAD R10, R12, R17, UR8 ;  /* 0x000000080c0a7e24 */ /* 0x004fe2000f8e0211 */
[----:B------:R-:W-:Y:S01]  /*0610*/  LEA.HI R2, R2, R7, RZ, 0x2 ;  /* 0x0000000702027211 */ /* 0x000fe200078f10ff */
[C---:B------:R-:W-:Y:S02]  /*0620*/  IMAD.IADD R13, R5.reuse, 0x1, -R4 ;  /* 0x00000001050d7824 */ /* 0x040fe400078e0a04 */
[----:B------:R-:W-:Y:S01]  /*0630*/  IMAD.SHL.U32 R4, R5, 0x4, RZ ;  /* 0x0000000405047824 */ /* 0x000fe200078e00ff */
[----:B------:R-:W-:Y:S01]  /*0640*/  LOP3.LUT R2, R2, 0xfffffffc, RZ, 0xc0, !PT ;  /* 0xfffffffc02027812 */ /* 0x000fe200078ec0ff */
[----:B---3--:R-:W-:Y:S01]  /*0650*/  IMAD.MOV R20, RZ, RZ, -R14 ;  /* 0x000000ffff147224 */ /* 0x008fe200078e0a0e */
[----:B------:R-:W-:Y:S01]  /*0660*/  ISETP.NE.AND P4, PT, R13, R10, PT ;  /* 0x0000000a0d00720c */ /* 0x000fe20003f85270 */
[----:B-1----:R-:W-:Y:S01]  /*0670*/  @!UP0 ULEA UR6, UR7, UR6, 0x18 ;  /* 0x0000000607068291 */ /* 0x002fe2000f8ec03f */
[----:B------:R-:W-:Y:S01]  /*0680*/  LOP3.LUT R5, R5, 0xc, R4, 0x78, !PT ;  /* 0x0000000c05057812 */ /* 0x000fe200078e7804 */
[----:B------:R-:W-:Y:S01]  /*0690*/  IMAD.IADD R7, R7, 0x1, -R2 ;  /* 0x0000000107077824 */ /* 0x000fe200078e0a02 */
[----:B------:R-:W-:Y:S01]  /*06a0*/  VOTEU.ALL UP0, P0 ;  /* 0x00000000003f7886 */ /* 0x000fe20000000000 */
[----:B-----5:R-:W-:Y:S01]  /*06b0*/  IMAD R13, R11, R20, R8 ;  /* 0x000000140b0d7224 */ /* 0x020fe200078e0208 */
[----:B------:R-:W-:Y:S01]  /*06c0*/  LOP3.LUT P0, RZ, R6, 0x7, RZ, 0xc0, !PT ;  /* 0x0000000706ff7812 */ /* 0x000fe2000780c0ff */
[----:B------:R-:W-:Y:S01]  /*06d0*/  IMAD.MOV.U32 R6, RZ, RZ, 0x1 ;  /* 0x00000001ff067424 */ /* 0x000fe200078e00ff */
[----:B------:R-:W-:-:S02]  /*06e0*/  ISETP.NE.AND P1, PT, R7, 0x3, PT ;  /* 0x000000030700780c */ /* 0x000fc40003f25270 */
[----:B------:R-:W-:Y:S02]  /*06f0*/  ISETP.LT.U32.AND P0, PT, R5, 0x2, !P0 ;  /* 0x000000020500780c */ /* 0x000fe40004701070 */
[----:B------:R-:W-:Y:S01]  /*0700*/  ISETP.EQ.OR P1, PT, R7, RZ, !P1 ;  /* 0x000000ff0700720c */ /* 0x000fe20004f22670 */
[----:B------:R-:W0:Y:S02]  /*0710*/  FENCE.VIEW.ASYNC.S ;  /* 0x00000000000073c6 */ /* 0x000e240000000000 */
[----:B0-----:R0:W1:Y:S01]  /*0720*/  @!UP0 SYNCS.EXCH.64 URZ, [UR6+0x60], UR4 ;  /* 0x00006004063f85b2 */ /* 0x0010620008000100 */
[----:B------:R-:W-:Y:S02]  /*0730*/  @P4 LEA.HI R2, R5, R5, RZ, 0x1 ;  /* 0x0000000505024211 */ /* 0x000fe400078f08ff */
[----:B------:R-:W-:Y:S02]  /*0740*/  ISETP.EQ.AND P1, PT, R3, RZ, P1 ;  /* 0x000000ff0300720c */ /* 0x000fe40000f22270 */
[----:B------:R-:W-:-:S02]  /*0750*/  @P4 SHF.R.S32.HI R2, RZ, 0x1, R2 ;  /* 0x00000001ff024819 */ /* 0x000fc40000011402 */
[----:B------:R-:W-:Y:S02]  /*0760*/  SEL R3, RZ, 0x1, !P0 ;  /* 0x00000001ff037807 */ /* 0x000fe40004000000 */
[----:B------:R-:W-:Y:S02]  /*0770*/  @P4 ISETP.NE.AND P5, PT, R2, R13, PT ;  /* 0x0000000d0200420c */ /* 0x000fe40003fa5270 */
[----:B------:R-:W-:Y:S02]  /*0780*/  SEL R4, RZ, 0x1, !P1 ;  /* 0x00000001ff047807 */ /* 0x000fe40004800000 */
[----:B------:R-:W-:Y:S02]  /*0790*/  @P4 SEL R6, RZ, 0x1, P5 ;  /* 0x00000001ff064807 */ /* 0x000fe40002800000 */
[----:B------:R-:W-:Y:S01]  /*07a0*/  SEL R4, R4, 0x2, P6 ;  /* 0x0000000204047807 */ /* 0x000fe20003000000 */
[----:B------:R0:W2:Y:S01]  /*07b0*/  @!UP1 SYNCS.EXCH.64 URZ, [UR6+0x68], UR4 ;  /* 0x00006804063f95b2 */ /* 0x0000a20008000100 */
[----:B------:R-:W-:Y:S01]  /*07c0*/  LOP3.LUT R6, R6, R3, RZ, 0xc0, !PT ;  /* 0x0000000306067212 */ /* 0x000fe200078ec0ff */
[----:B------:R-:W-:Y:S01]  /*07d0*/  NOP ;  /* 0x0000000000007918 */ /* 0x000fe20000000000 */
[----:B------:R-:W-:Y:S05]  /*07e0*/  @!P2 BRA `(.L_x_3) ;  /* 0x000000000008a947 */ /* 0x000fea0003800000 */
[----:B-12-4-:R-:W-:Y:S01]  /*07f0*/  UCGABAR_ARV ;  /* 0x00000000000079c7 */ /* 0x016fe20008000000 */
[----:B------:R-:W-:Y:S05]  /*0800*/  BRA `(.L_x_4) ;  /* 0x0000000000047947 */ /* 0x000fea0003800000 */
.L_x_3:
[----:B-12-4-:R-:W-:Y:S01]  /*0810*/  NOP ;  /* 0x0000000000007918 */ /* 0x016fe20000000000 */
.L_x_4:
[----:B------:R-:W1:Y:S01]  /*0820*/  LDC R2, c[0x0][0x65c] ;  /* 0x00019700ff027b82 */ /* 0x000e620000000800 */
[----:B------:R-:W-:Y:S01]  /*0830*/  IMAD.MOV.U32 R3, RZ, RZ, RZ ;  /* 0x000000ffff037224 */ /* 0x000fe200078e00ff */
[----:B-1----:R-:W-:Y:S01]  /*0840*/  ISETP.NE.AND P4, PT, R2, 0x1, PT ;  /* 0x000000010200780c */ /* 0x002fe20003f85270 */
[----:B------:R-:W-:-:S12]  /*0850*/  IMAD.U32 R2, RZ, RZ, UR8 ;  /* 0x00000008ff027e24 */ /* 0x000fd8000f8e00ff */
[----:B------:R-:W1:Y:S01]  /*0860*/  @P4 LDC R15, c[0x0][0x10] ;  /* 0x00000400ff0f4b82 */ /* 0x000e620000000800 */
[----:B------:R-:W-:Y:S02]  /*0870*/  @P4 IMAD.MOV.U32 R9, RZ, RZ, RZ ;  /* 0x000000ffff094224 */ /* 0x000fe400078e00ff */
[----:B------:R-:W-:-:S05]  /*0880*/  @P4 IMAD.MOV.U32 R17, RZ, RZ, RZ ;  /* 0x000000ffff114224 */ /* 0x000fca00078e00ff */
[----:B------:R-:W2:Y:S01]  /*0890*/  @!P4 LDC R13, c[0x0][0xc] ;  /* 0x00000300ff0dcb82 */ /* 0x000ea20000000800 */
[----:B-1----:R-:W-:-:S04]  /*08a0*/  @P4 IMAD.WIDE.U32 R14, R15, UR8, R8 ;  /* 0x000000080f0e4c25 */ /* 0x002fc8000f8e0008 */
[----:B--2---:R-:W-:-:S04]  /*08b0*/  @!P4 IMAD.WIDE.U32 R12, R8, R13, R2 ;  /* 0x0000000d080cc225 */ /* 0x004fc800078e0002 */
[----:B------:R-:W-:Y:S02]  /*08c0*/  @P4 IMAD.MOV.U32 R2, RZ, RZ, R14 ;  /* 0x000000ffff024224 */ /* 0x000fe400078e000e */
[----:B------:R-:W-:Y:S02]  /*08d0*/  @P4 IMAD.IADD R3, R15, 0x1, R17 ;  /* 0x000000010f034824 */ /* 0x000fe400078e0211 */
[----:B------:R-:W-:Y:S02]  /*08e0*/  @!P4 IMAD.MOV.U32 R2, RZ, RZ, R12 ;  /* 0x000000ffff02c224 */ /* 0x000fe400078e000c */
[----:B------:R-:W-:Y:S01]  /*08f0*/  @!P4 IMAD.MOV.U32 R3, RZ, RZ, R13 ;  /* 0x000000ffff03c224 */ /* 0x000fe200078e000d */
[----:B------:R-:W-:Y:S06]  /*0900*/  @!P2 BRA `(.L_x_5) ;  /* 0x00000000000ca947 */ /* 0x000fec0003800000 */
[----:B------:R-:W-:Y:S01]  /*0910*/  UCGABAR_WAIT ;  /* 0x0000000000007dc7 */ /* 0x000fe20008000000 */
[----:B------:R-:W-:Y:S01]  /*0920*/  CCTL.IVALL ;  /* 0x00000000ff00798f */ /* 0x000fe20002000000 */
[----:B------:R-:W-:Y:S05]  /*0930*/  BRA `(.L_x_6) ;  /* 0x0000000000047947 */ /* 0x000fea0003800000 */
.L_x_5:
[----:B------:R-:W-:Y:S06]  /*0940*/  BAR.SYNC.DEFER_BLOCKING 0x0 ;  /* 0x0000000000007b1d */ /* 0x000fec0000010000 */
.L_x_6:
[----:B------:R-:W-:Y:S05]  /*0950*/  @!P3 BRA `(.L_x_7) ;  /* 0x0000006c0018b947 */ /* 0x000fea0003800000 */
[----:B------:R-:W-:-:S13]  /*0960*/  ISETP.GT.U32.AND P0, PT, R16, 0x1, PT ;  /* 0x000000011000780c */ /* 0x000fda0003f04070 */
[----:B0-----:R-:W-:Y:S05]  /*0970*/  @P0 EXIT ;  /* 0x000000000000094d */ /* 0x001fea0003800000 */
[----:B------:R-:W-:Y:S01]  /*0980*/  ULDC.64 UR4, c[0x0][0x650] ;  /* 0x0001940000047ab9 */ /* 0x000fe20000000a00 */
[----:B------:R-:W-:Y:S01]  /*0990*/  PRMT R13, RZ, 0x7610, R13 ;  /* 0x00007610ff0d7816 */ /* 0x000fe2000000000d */
[----:B------:R-:W-:Y:S01]  /*09a0*/  IMAD.MOV.U32 R12, RZ, RZ, -0x1 ;  /* 0xffffffffff0c7424 */ /* 0x000fe200078e00ff */
[----:B------:R-:W-:Y:S01]  /*09b0*/  ISETP.GE.U32.AND P0, PT, R2, UR4, PT ;  /* 0x0000000402007c0c */ /* 0x000fe2000bf06070 */
[----:B------:R-:W-:Y:S02]  /*09c0*/  IMAD.MOV.U32 R14, RZ, RZ, -0x1 ;  /* 0xffffffffff0e7424 */ /* 0x000fe400078e00ff */
[----:B------:R-:W-:Y:S01]  /*09d0*/  IMAD.MOV.U32 R7, RZ, RZ, -0x1 ;  /* 0xffffffffff077424 */ /* 0x000fe200078e00ff */
[----:B------:R-:W-:-:S13]  /*09e0*/  ISETP.GE.U32.AND.EX P0, PT, R3, UR5, PT, P0 ;  /* 0x0000000503007c0c */ /* 0x000fda000bf06100 */
[----:B------:R-:W-:Y:S05]  /*09f0*/  @P0 BRA `(.L_x_8) ;  /* 0x0000000400280947 */ /* 0x000fea0003800000 */
[----:B------:R-:W0:Y:S01]  /*0a00*/  LDC.64 R22, c[0x0][0x628] ;  /* 0x00018a00ff167b82 */ /* 0x000e220000000a00 */
[----:B------:R-:W-:Y:S02]  /*0a10*/  IMAD.MOV.U32 R12, RZ, RZ, R2 ;  /* 0x000000ffff0c7224 */ /* 0x000fe400078e0002 */
[----:B------:R-:W-:-:S05]  /*0a20*/  IMAD.MOV.U32 R13, RZ, RZ, R3 ;  /* 0x000000ffff0d7224 */ /* 0x000fca00078e0003 */
[----:B------:R-:W1:Y:S08]  /*0a30*/  LDC R18, c[0x0][0x630] ;  /* 0x00018c00ff127b82 */ /* 0x000e700000000800 */
[----:B------:R-:W2:Y:S01]  /*0a40*/  LDC.64 R24, c[0x0][0x620] ;  /* 0x00018800ff187b82 */ /* 0x000ea20000000a00 */
[----:B0-----:R-:W-:-:S04]  /*0a50*/  ISETP.NE.U32.AND P0, PT, R22, RZ, PT ;  /* 0x000000ff1600720c */ /* 0x001fc80003f05070 */
[----:B------:R-:W-:-:S13]  /*0a60*/  ISETP.NE.AND.EX P0, PT, R23, RZ, PT, P0 ;  /* 0x000000ff1700720c */ /* 0x000fda0003f05300 */
[----:B-12---:R-:W-:Y:S05]  /*0a70*/  @!P0 BRA `(.L_x_9) ;  /* 0x0000000000288947 */ /* 0x006fea0003800000 */
[----:B------:R-:W0:Y:S02]  /*0a80*/  LDC R7, c[0x0][0x634] ;  /* 0x00018d00ff077b82 */ /* 0x000e240000000800 */
[----:B0-----:R-:W-:-:S05]  /*0a90*/  IADD3 R7, P0, R2, R7, RZ ;  /* 0x0000000702077210 */ /* 0x001fca0007f1e0ff */
[----:B------:R-:W-:-:S04]  /*0aa0*/  IMAD.X R19, RZ, RZ, R3, P0 ;  /* 0x000000ffff137224 */ /* 0x000fc800000e0603 */
[----:B------:R-:W-:-:S04]  /*0ab0*/  IMAD.WIDE.U32 R12, R19, R22, RZ ;  /* 0x00000016130c7225 */ /* 0x000fc800078e00ff */
[----:B------:R-:W-:-:S04]  /*0ac0*/  IMAD.WIDE.U32 R14, P0, R7, R23, R12 ;  /* 0x00000017070e7225 */ /* 0x000fc8000780000c */
[----:B------:R-:W-:-:S04]  /*0ad0*/  IMAD.WIDE.U32 R12, R7, R22, RZ ;  /* 0x00000016070c7225 */ /* 0x000fc800078e00ff */
[----:B------:R-:W-:Y:S01]  /*0ae0*/  IMAD.X R17, RZ, RZ, RZ, P0 ;  /* 0x000000ffff117224 */ /* 0x000fe200000e06ff */
[----:B------:R-:W-:Y:S01]  /*0af0*/  IADD3 RZ, P0, R13, R14, RZ ;  /* 0x0000000e0dff7210 */ /* 0x000fe20007f1e0ff */
[----:B------:R-:W-:-:S04]  /*0b00*/  IMAD.MOV.U32 R16, RZ, RZ, R15 ;  /* 0x000000ffff107224 */ /* 0x000fc800078e000f */
[----:B------:R-:W-:-:S08]  /*0b10*/  IMAD.WIDE.U32.X R12, R19, R23, R16, P0 ;  /* 0x00000017130c7225 */ /* 0x000fd000000e0410 */
.L_x_9:
[----:B------:R-:W0:Y:S01]  /*0b20*/  LDC.64 R28, c[0x0][0x640] ;  /* 0x00019000ff1c7b82 */ /* 0x000e220000000a00 */
[--C-:B------:R-:W-:Y:S01]  /*0b30*/  SHF.R.U64 R27, R12, R18, R13.reuse ;  /* 0x000000120c1b7219 */ /* 0x100fe2000000120d */
[----:B------:R-:W-:Y:S01]  /*0b40*/  IMAD R31, R11, R20, R8 ;  /* 0x000000140b1f7224 */ /* 0x000fe200078e0208 */
[----:B------:R-:W-:Y:S01]  /*0b50*/  SHF.R.U32.HI R7, RZ, R18, R13 ;  /* 0x00000012ff077219 */ /* 0x000fe2000001160d */
[----:B------:R-:W-:Y:S01]  /*0b60*/  IMAD.MOV.U32 R23, RZ, RZ, 0x1 ;  /* 0x00000001ff177424 */ /* 0x000fe200078e00ff */
[----:B------:R-:W-:-:S03]  /*0b70*/  IADD3 R9, P0, RZ, -R27, RZ ;  /* 0x8000001bff097210 */ /* 0x000fc60007f1e0ff */
[----:B------:R-:W1:Y:S02]  /*0b80*/  LDC R22, c[0x0][0x618] ;  /* 0x00018600ff167b82 */ /* 0x000e640000000800 */
[----:B------:R-:W-:Y:S02]  /*0b90*/  IMAD.X R7, RZ, RZ, ~R7, P0 ;  /* 0x000000ffff077224 */ /* 0x000fe400000e0e07 */
[----:B------:R-:W-:-:S04]  /*0ba0*/  IMAD.WIDE.U32 R12, R9, R24, R2 ;  /* 0x00000018090c7225 */ /* 0x000fc800078e0002 */
[----:B------:R-:W2:Y:S01]  /*0bb0*/  LDC R18, c[0x0][0x608] ;  /* 0x00018200ff127b82 */ /* 0x000ea20000000800 */
[----:B------:R-:W-:Y:S02]  /*0bc0*/  IMAD R14, R7, R24, RZ ;  /* 0x00000018070e7224 */ /* 0x000fe400078e02ff */
[----:B------:R-:W-:Y:S02]  /*0bd0*/  IMAD.MOV.U32 R7, RZ, RZ, -0x1 ;  /* 0xffffffffff077424 */ /* 0x000fe400078e00ff */
[----:B------:R-:W-:-:S03]  /*0be0*/  IMAD R9, R9, R25, R14 ;  /* 0x0000001909097224 */ /* 0x000fc600078e020e */
[----:B------:R-:W3:Y:S01]  /*0bf0*/  LDC R26, c[0x0][0x658] ;  /* 0x00019600ff1a7b82 */ /* 0x000ee20000000800 */
[----:B------:R-:W-:Y:S01]  /*0c00*/  IMAD.IADD R9, R13, 0x1, R9 ;  /* 0x000000010d097824 */ /* 0x000fe200078e0209 */
[----:B0-----:R-:W-:-:S04]  /*0c10*/  ISETP.NE.U32.AND P0, PT, R28, RZ, PT ;  /* 0x000000ff1c00720c */ /* 0x001fc80003f05070 */
[----:B------:R-:W-:Y:S02]  /*0c20*/  ISETP.NE.AND.EX P0, PT, R29, RZ, PT, P0 ;  /* 0x000000ff1d00720c */ /* 0x000fe40003f05300 */
[----:B------:R-:W0:Y:S01]  /*0c30*/  LDC R24, c[0x0][0x600] ;  /* 0x00018000ff187b82 */ /* 0x000e220000000800 */
[-CC-:B-1----:R-:W-:Y:S02]  /*0c40*/  SHF.R.U64 R16, R12, R22.reuse, R9.reuse ;  /* 0x000000160c107219 */ /* 0x182fe40000001209 */
[----:B------:R-:W-:-:S05]  /*0c50*/  SHF.R.U32.HI R9, RZ, R22, R9 ;  /* 0x00000016ff097219 */ /* 0x000fca0000011609 */
[----:B------:R-:W1:Y:S01]  /*0c60*/  LDC R19, c[0x0][0x648] ;  /* 0x00019200ff137b82 */ /* 0x000e620000000800 */
[-CC-:B--2---:R-:W-:Y:S02]  /*0c70*/  SHF.R.U64 R22, R16, R18.reuse, R9.reuse ;  /* 0x0000001210167219 */ /* 0x184fe40000001209 */
[----:B------:R-:W-:-:S05]  /*0c80*/  SHF.R.U32.HI R9, RZ, R18, R9 ;  /* 0x00000012ff097219 */ /* 0x000fca0000011609 */
[----:B------:R-:W2:Y:S01]  /*0c90*/  LDC R21, c[0x0][0x638] ;  /* 0x00018e00ff157b82 */ /* 0x000ea20000000800 */
[-CC-:B---3--:R-:W-:Y:S02]  /*0ca0*/  SHF.R.U64 R18, R22, R26.reuse, R9.reuse ;  /* 0x0000001a16127219 */ /* 0x188fe40000001209 */
[-C--:B------:R-:W-:Y:S02]  /*0cb0*/  SHF.L.U32 R7, R7, R26.reuse, RZ ;  /* 0x0000001a07077219 */ /* 0x080fe400000006ff */
[----:B------:R-:W-:Y:S01]  /*0cc0*/  SHF.R.U32.HI R9, RZ, R26, R9 ;  /* 0x0000001aff097219 */ /* 0x000fe20000011609 */
[----:B------:R-:W-:Y:S01]  /*0cd0*/  IMAD.MOV.U32 R8, RZ, RZ, R18 ;  /* 0x000000ffff087224 */ /* 0x000fe200078e0012 */
[----:B------:R-:W-:Y:S01]  /*0ce0*/  LOP3.LUT R11, RZ, R7, RZ, 0x33, !PT ;  /* 0x00000007ff0b7212 */ /* 0x000fe200078e33ff */
[----:B------:R-:W3:Y:S01]  /*0cf0*/  LDC R25, c[0x0][0x610] ;  /* 0x00018400ff197b82 */ /* 0x000ee20000000800 */
[----:B------:R-:W-:Y:S05]  /*0d00*/  @!P0 BRA `(.L_x_10) ;  /* 0x0000000000288947 */ /* 0x000fea0003800000 */
[----:B------:R-:W4:Y:S02]  /*0d10*/  LDC R7, c[0x0][0x64c] ;  /* 0x00019300ff077b82 */ /* 0x000f240000000800 */
[----:B----4-:R-:W-:-:S05]  /*0d20*/  IADD3 R7, P0, R18, R7, RZ ;  /* 0x0000000712077210 */ /* 0x010fca0007f1e0ff */
        /* <DEDUP_REMOVED lines=8> */
.L_x_10:
[----:B-1----:R-:W-:Y:S01]  /*0db0*/  SHF.R.U64 R9, R8, R19, R9 ;  /* 0x0000001308097219 */ /* 0x002fe20000001209 */
[----:B------:R-:W-:Y:S01]  /*0dc0*/  IMAD.MOV.U32 R13, RZ, RZ, 0x1 ;  /* 0x00000001ff0d7424 */ /* 0x000fe200078e00ff */
[----:B------:R-:W-:Y:S01]  /*0dd0*/  LOP3.LUT R8, R22, R11, RZ, 0xc0, !PT ;  /* 0x0000000b16087212 */ /* 0x000fe200078ec0ff */
[----:B0-----:R-:W-:Y:S01]  /*0de0*/  VIADD R11, R24, 0xffffffff ;  /* 0xffffffff180b7836 */ /* 0x001fe20000000000 */
[----:B------:R-:W-:Y:S01]  /*0df0*/  SHF.L.U32 R7, R23, R26, RZ ;  /* 0x0000001a17077219 */ /* 0x000fe200000006ff */
[----:B------:R-:W-:Y:S01]  /*0e00*/  IMAD.MOV R12, RZ, RZ, -R9 ;  /* 0x000000ffff0c7224 */ /* 0x000fe200078e0a09 */
[----:B------:R-:W-:Y:S02]  /*0e10*/  SEL R10, R10, R31, !P4 ;  /* 0x0000001f0a0a7207 */ /* 0x000fe40006000000 */
[----:B------:R-:W-:Y:S01]  /*0e20*/  LOP3.LUT R11, R16, R11, RZ, 0xc0, !PT ;  /* 0x0000000b100b7212 */ /* 0x000fe200078ec0ff */
[----:B------:R-:W-:Y:S02]  /*0e30*/  IMAD R9, R7, R9, R8 ;  /* 0x0000000907097224 */ /* 0x000fe400078e0208 */
[----:B--2---:R-:W-:-:S02]  /*0e40*/  IMAD R7, R12, R21, R18 ;  /* 0x000000150c077224 */ /* 0x004fc400078e0212 */
[----:B---3--:R-:W-:Y:S02]  /*0e50*/  IMAD R10, R9, R25, R10 ;  /* 0x00000019090a7224 */ /* 0x008fe400078e020a */
[----:B------:R-:W-:-:S05]  /*0e60*/  IMAD R7, R7, R24, R11 ;  /* 0x0000001807077224 */ /* 0x000fca00078e020b */
[----:B------:R-:W-:Y:S02]  /*0e70*/  SEL R14, R7, R10, !P4 ;  /* 0x0000000a070e7207 */ /* 0x000fe40006000000 */
[----:B------:R-:W-:Y:S01]  /*0e80*/  SEL R12, R10, R7, !P4 ;  /* 0x000000070a0c7207 */ /* 0x000fe20006000000 */
[----:B------:R-:W-:-:S07]  /*0e90*/  IMAD.MOV.U32 R7, RZ, RZ, R27 ;  /* 0x000000ffff077224 */ /* 0x000fce00078e001b */
.L_x_8:
[----:B------:R-:W-:-:S08]  /*0ea0*/  NOP ;  /* 0x0000000000007918 */ /* 0x000fd00000000000 */
[----:B------:R-:W0:Y:S02]  /*0eb0*/  USETMAXREG.TRY_ALLOC.CTAPOOL UP0, 0xe8 ;  /* 0x000000e8000079c8 */ /* 0x000e240008000600 */
[----:B0-----:R-:W-:-:S13]  /*0ec0*/  PLOP3.LUT P0, PT, PT, PT, UP0, 0x80, 0x0 ;  /* 0x000000000000781c */ /* 0x001fda0003f0f008 */
[----:B------:R-:W-:Y:S05]  /*0ed0*/  @!P0 BRA `(.L_x_8) ;  /* 0xfffffffc00f08947 */ /* 0x000fea000383ffff */
[----:B------:R-:W-:Y:S01]  /*0ee0*/  ULDC.64 UR4, c[0x0][0x598] ;  /* 0x0001660000047ab9 */ /* 0x000fe20000000a00 */
[----:B------:R-:W-:Y:S01]  /*0ef0*/  ULDC.64 UR22, c[0x0][0x208] ;  /* 0x0000820000167ab9 */ /* 0x000fe20000000a00 */
[----:B------:R-:W-:-:S04]  /*0f00*/  ISETP.NE.U32.AND P0, PT, RZ, UR4, PT ;  /* 0x00000004ff007c0c */ /* 0x000fc8000bf05070 */
[----:B------:R-:W-:-:S13]  /*0f10*/  ISETP.NE.AND.EX P0, PT, RZ, UR5, PT, P0 ;  /* 0x00000005ff007c0c */ /* 0x000fda000bf05300 */
[----:B------:R-:W-:Y:S05]  /*0f20*/  @!P0 BRA `(.L_x_11) ;  /* 0x00000000001c8947 */ /* 0x000fea0003800000 */
[----:B------:R-:W0:Y:S02]  /*0f30*/  LDC.64 R8, c[0x0][0x598] ;  /* 0x00016600ff087b82 */ /* 0x000e240000000a00 */
[----:B0-----:R-:W2:Y:S02]  /*0f40*/  LDG.E.64 R8, desc[UR22][R8.64] ;  /* 0x0000001608087981 */ /* 0x001ea4000c1e1b00 */
[----:B--2---:R-:W-:-:S04]  /*0f50*/  ISETP.NE.U32.AND P0, PT, R8, RZ, PT ;  /* 0x000000ff0800720c */ /* 0x004fc80003f05070 */
[----:B------:R-:W-:-:S13]  /*0f60*/  ISETP.NE.AND.EX P0, PT, R9, RZ, PT, P0 ;  /* 0x000000ff0900720c */ /* 0x000fda0003f05300 */
[----:B------:R-:W-:Y:S05]  /*0f70*/  @!P0 BRA `(.L_x_11) ;  /* 0x0000000000088947 */ /* 0x000fea0003800000 */
[----:B------:R0:W5:Y:S01]  /*0f80*/  LD.E R8, desc[UR22][R8.64] ;  /* 0x0000001608087980 */ /* 0x000162000c101900 */
[----:B------:R-:W-:Y:S05]  /*0f90*/  BRA `(.L_x_12) ;  /* 0x0000000000207947 */ /* 0x000fea0003800000 */
.L_x_11:
[----:B------:R-:W-:Y:S02]  /*0fa0*/  ULDC.64 UR4, c[0x0][0x588] ;  /* 0x0001620000047ab9 */ /* 0x000fe40000000a00 */
[----:B------:R-:W-:-:S04]  /*0fb0*/  ISETP.NE.U32.AND P0, PT, RZ, UR4, PT ;  /* 0x00000004ff007c0c */ /* 0x000fc8000bf05070 */
[----:B------:R-:W-:-:S13]  /*0fc0*/  ISETP.NE.AND.EX P0, PT, RZ, UR5, PT, P0 ;  /* 0x00000005ff007c0c */ /* 0x000fda000bf05300 */
[----:B------:R-:W-:Y:S05]  /*0fd0*/  @!P0 BRA `(.L_x_13) ;  /* 0x00000000000c8947 */ /* 0x000fea0003800000 */
[----:B------:R-:W0:Y:S02]  /*0fe0*/  LDC.64 R8, c[0x0][0x588] ;  /* 0x00016200ff087b82 */ /* 0x000e240000000a00 */
[----:B0-----:R1:W5:Y:S01]  /*0ff0*/  LDG.E R8, desc[UR22][R8.64] ;  /* 0x0000001608087981 */ /* 0x001362000c1e1900 */
[----:B------:R-:W-:Y:S05]  /*1000*/  BRA `(.L_x_12) ;  /* 0x0000000000047947 */ /* 0x000fea0003800000 */
.L_x_13:
[----:B------:R-:W2:Y:S02]  /*1010*/  LDC R8, c[0x0][0x580] ;  /* 0x00016000ff087b82 */ /* 0x000ea40000000800 */
.L_x_12:
[----:B------:R-:W-:Y:S02]  /*1020*/  ULDC.64 UR4, c[0x0][0x5a0] ;  /* 0x0001680000047ab9 */ /* 0x000fe40000000a00 */
[----:B------:R-:W-:-:S04]  /*1030*/  ISETP.NE.U32.AND P0, PT, RZ, UR4, PT ;  /* 0x00000004ff007c0c */ /* 0x000fc8000bf05070 */
[----:B------:R-:W-:-:S13]  /*1040*/  ISETP.NE.AND.EX P0, PT, RZ, UR5, PT, P0 ;  /* 0x00000005ff007c0c */ /* 0x000fda000bf05300 */
[----:B------:R-:W-:Y:S05]  /*1050*/  @!P0 BRA `(.L_x_14) ;  /* 0x00000000001c8947 */ /* 0x000fea0003800000 */
[----:B------:R-:W3:Y:S02]  /*1060*/  LDC.64 R10, c[0x0][0x5a0] ;  /* 0x00016800ff0a7b82 */ /* 0x000ee40000000a00 */
[----:B---3--:R-:W3:Y:S02]  /*1070*/  LDG.E.64 R10, desc[UR22][R10.64] ;  /* 0x000000160a0a7981 */ /* 0x008ee4000c1e1b00 */
[----:B---3--:R-:W-:-:S04]  /*1080*/  ISETP.NE.U32.AND P0, PT, R10, RZ, PT ;  /* 0x000000ff0a00720c */ /* 0x008fc80003f05070 */
[----:B------:R-:W-:-:S13]  /*1090*/  ISETP.NE.AND.EX P0, PT, R11, RZ, PT, P0 ;  /* 0x000000ff0b00720c */ /* 0x000fda0003f05300 */
[----:B------:R-:W-:Y:S05]  /*10a0*/  @!P0 BRA `(.L_x_14) ;  /* 0x0000000000088947 */ /* 0x000fea0003800000 */
[----:B01----:R0:W5:Y:S01]  /*10b0*/  LD.E R9, desc[UR22][R10.64] ;  /* 0x000000160a097980 */ /* 0x003162000c101900 */
[----:B------:R-:W-:Y:S05]  /*10c0*/  BRA `(.L_x_15) ;  /* 0x0000000000207947 */ /* 0x000fea0003800000 */
.L_x_14:
[----:B------:R-:W-:Y:S02]  /*10d0*/  ULDC.64 UR4, c[0x0][0x590] ;  /* 0x0001640000047ab9 */ /* 0x000fe40000000a00 */
[----:B------:R-:W-:-:S04]  /*10e0*/  ISETP.NE.U32.AND P0, PT, RZ, UR4, PT ;  /* 0x00000004ff007c0c */ /* 0x000fc8000bf05070 */
[----:B------:R-:W-:-:S13]  /*10f0*/  ISETP.NE.AND.EX P0, PT, RZ, UR5, PT, P0 ;  /* 0x00000005ff007c0c */ /* 0x000fda000bf05300 */
[----:B------:R-:W-:Y:S05]  /*1100*/  @!P0 BRA `(.L_x_16) ;  /* 0x00000000000c8947 */ /* 0x000fea0003800000 */
[----:B------:R-:W0:Y:S02]  /*1110*/  LDC.64 R10, c[0x0][0x590] ;  /* 0x00016400ff0a7b82 */ /* 0x000e240000000a00 */
[----:B01----:R1:W5:Y:S01]  /*1120*/  LDG.E R9, desc[UR22][R10.64] ;  /* 0x000000160a097981 */ /* 0x003362000c1e1900 */
[----:B------:R-:W-:Y:S05]  /*1130*/  BRA `(.L_x_15) ;  /* 0x0000000000047947 */ /* 0x000fea0003800000 */
.L_x_16:
[----:B01----:R-:W3:Y:S02]  /*1140*/  LDC R9, c[0x0][0x584] ;  /* 0x00016100ff097b82 */ /* 0x003ee40000000800 */
.L_x_15:
[----:B------:R-:W-:-:S13]  /*1150*/  LOP3.LUT P0, RZ, R13, 0xff, RZ, 0xc0, !PT ;  /* 0x000000ff0dff7812 */ /* 0x000fda000780c0ff */
[----:B------:R-:W-:Y:S05]  /*1160*/  @!P0 EXIT ;  /* 0x000000000000894d */ /* 0x000fea0003800000 */
[----:B------:R-:W-:Y:S01]  /*1170*/  ULDC UR4, c[0x0][0x28c] ;  /* 0x0000a30000047ab9 */ /* 0x000fe20000000800 */
[----:B------:R-:W-:Y:S01]  /*1180*/  LOP3.LUT R114, R4, 0x1, RZ, 0xfc, !PT ;  /* 0x0000000104727812 */ /* 0x000fe200078efcff */
[----:B------:R-:W-:-:S04]  /*1190*/  UIADD3 UR4, UR4, 0x7f, URZ ;  /* 0x0000007f04047890 */ /* 0x000fc8000fffe03f */
[----:B------:R-:W-:-:S04]  /*11a0*/  USHF.R.S32.HI UR5, URZ, 0x1f, UR4 ;  /* 0x0000001f3f057899 */ /* 0x000fc80008011404 */
[----:B------:R-:W-:-:S03]  /*11b0*/  ULEA.HI UR5, UR5, UR4, URZ, 0x7 ;  /* 0x0000000405057291 */ /* 0x000fc6000f8f383f */
[----:B------:R-:W-:Y:S01]  /*11c0*/  UMOV UR4, URZ ;  /* 0x0000003f00047c82 */ /* 0x000fe20008000000 */
[----:B------:R-:W-:-:S03]  /*11d0*/  USHF.R.S32.HI UR9, URZ, 0x7, UR5 ;  /* 0x000000073f097899 */ /* 0x000fc60008011405 */
[----:B------:R-:W-:-:S09]  /*11e0*/  UMOV UR5, URZ ;  /* 0x0000003f00057c82 */ /* 0x000fd20008000000 */
.L_x_139:
[----:B01----:R-:W-:Y:S01]  /*11f0*/  LOP3.LUT R10, R0, 0x80, RZ, 0xc0, !PT ;  /* 0x00000080000a7812 */ /* 0x003fe200078ec0ff */
[----:B------:R-:W0:Y:S01]  /*1200*/  S2UR UR12, SR_CgaCtaId ;  /* 0x00000000000c79c3 */ /* 0x000e220000008800 */
[----:B------:R-:W-:Y:S01]  /*1210*/  UMOV UR11, 0x400 ;  /* 0x00000400000b7882 */ /* 0x000fe20000000000 */
[----:B------:R-:W-:Y:S01]  /*1220*/  UMOV UR6, URZ ;  /* 0x0000003f00067c82 */ /* 0x000fe20008000000 */
[----:B------:R-:W-:Y:S01]  /*1230*/  SHF.R.U32.HI R10, RZ, 0x7, R10 ;  /* 0x00000007ff0a7819 */ /* 0x000fe2000001160a */
[----:B------:R-:W-:Y:S01]  /*1240*/  UMOV UR7, URZ ;  /* 0x0000003f00077c82 */ /* 0x000fe20008000000 */
[----:B------:R-:W-:Y:S01]  /*1250*/  UMOV UR20, UR5 ;  /* 0x0000000500147c82 */ /* 0x000fe20008000000 */
[----:B------:R-:W-:Y:S02]  /*1260*/  CS2R R18, SRZ ;  /* 0x0000000000127805 */ /* 0x000fe4000001ff00 */
[----:B------:R-:W-:Y:S01]  /*1270*/  CS2R R20, SRZ ;  /* 0x0000000000147805 */ /* 0x000fe2000001ff00 */
[----:B------:R-:W1:Y:S01]  /*1280*/  LDC R11, c[0x0][0x28c] ;  /* 0x0000a300ff0b7b82 */ /* 0x000e620000000800 */
[----:B----4-:R-:W4:Y:S01]  /*1290*/  SHFL.IDX PT, R10, R10, RZ, 0x1f ;  /* 0x00001fff0a0a7589 */ /* 0x010f2200000e0000 */
[----:B------:R-:W-:-:S02]  /*12a0*/  CS2R R22, SRZ ;  /* 0x0000000000167805 */ /* 0x000fc4000001ff00 */
[----:B------:R-:W-:Y:S02]  /*12b0*/  CS2R R72, SRZ ;  /* 0x0000000000487805 */ /* 0x000fe4000001ff00 */
[----:B------:R-:W-:Y:S02]  /*12c0*/  CS2R R74, SRZ ;  /* 0x00000000004a7805 */ /* 0x000fe4000001ff00 */
[----:B------:R-:W-:Y:S02]  /*12d0*/  CS2R R76, SRZ ;  /* 0x00000000004c7805 */ /* 0x000fe4000001ff00 */
[----:B------:R-:W-:Y:S02]  /*12e0*/  CS2R R78, SRZ ;  /* 0x00000000004e7805 */ /* 0x000fe4000001ff00 */
[----:B------:R-:W-:Y:S02]  /*12f0*/  CS2R R80, SRZ ;  /* 0x0000000000507805 */ /* 0x000fe4000001ff00 */
[----:B------:R-:W-:-:S02]  /*1300*/  CS2R R82, SRZ ;  /* 0x0000000000527805 */ /* 0x000fc4000001ff00 */
[----:B------:R-:W-:Y:S02]  /*1310*/  CS2R R84, SRZ ;  /* 0x0000000000547805 */ /* 0x000fe4000001ff00 */
[----:B------:R-:W-:Y:S02]  /*1320*/  CS2R R86, SRZ ;  /* 0x0000000000567805 */ /* 0x000fe4000001ff00 */
[----:B------:R-:W-:Y:S02]  /*1330*/  CS2R R88, SRZ ;  /* 0x0000000000587805 */ /* 0x000fe4000001ff00 */
[----:B------:R-:W-:Y:S02]  /*1340*/  CS2R R90, SRZ ;  /* 0x00000000005a7805 */ /* 0x000fe4000001ff00 */
[----:B------:R-:W-:Y:S02]  /*1350*/  CS2R R92, SRZ ;  /* 0x00000000005c7805 */ /* 0x000fe4000001ff00 */
[----:B------:R-:W-:-:S02]  /*1360*/  CS2R R94, SRZ ;  /* 0x00000000005e7805 */ /* 0x000fc4000001ff00 */
[----:B------:R-:W-:Y:S01]  /*1370*/  CS2R R96, SRZ ;  /* 0x0000000000607805 */ /* 0x000fe2000001ff00 */
[----:B0-----:R-:W-:Y:S01]  /*1380*/  ULEA UR11, UR12, UR11, 0x18 ;  /* 0x0000000b0c0b7291 */ /* 0x001fe2000f8ec03f */
[----:B------:R-:W-:Y:S02]  /*1390*/  CS2R R98, SRZ ;  /* 0x0000000000627805 */ /* 0x000fe4000001ff00 */
[----:B------:R-:W-:Y:S02]  /*13a0*/  CS2R R100, SRZ ;  /* 0x0000000000647805 */ /* 0x000fe4000001ff00 */
[----:B------:R-:W-:Y:S02]  /*13b0*/  CS2R R102, SRZ ;  /* 0x0000000000667805 */ /* 0x000fe4000001ff00 */
[----:B------:R-:W-:Y:S02]  /*13c0*/  CS2R R104, SRZ ;  /* 0x0000000000687805 */ /* 0x000fe4000001ff00 */
[----:B------:R-:W-:-:S02]  /*13d0*/  CS2R R106, SRZ ;  /* 0x00000000006a7805 */ /* 0x000fc4000001ff00 */
[----:B------:R-:W-:Y:S02]  /*13e0*/  CS2R R108, SRZ ;  /* 0x00000000006c7805 */ /* 0x000fe4000001ff00 */
[----:B------:R-:W-:Y:S02]  /*13f0*/  CS2R R110, SRZ ;  /* 0x00000000006e7805 */ /* 0x000fe4000001ff00 */
[----:B-1----:R-:W-:Y:S02]  /*1400*/  ISETP.GE.AND P0, PT, R11, 0x1, PT ;  /* 0x000000010b00780c */ /* 0x002fe40003f06270 */
[----:B------:R-:W-:Y:S02]  /*1410*/  CS2R R112, SRZ ;  /* 0x0000000000707805 */ /* 0x000fe4000001ff00 */
[----:B----4-:R-:W-:Y:S01]  /*1420*/  R2UR UR8, R10 ;  /* 0x000000000a0872ca */ /* 0x010fe200000e0000 */
[----:B------:R-:W-:Y:S01]  /*1430*/  IMAD.U32 R15, RZ, RZ, UR4 ;  /* 0x00000004ff0f7e24 */ /* 0x000fe2000f8e00ff */
        /* <DEDUP_REMOVED lines=10> */
[----:B------:R-:W-:Y:S01]  /*14e0*/  CS2R R52, SRZ ;  /* 0x0000000000347805 */ /* 0x000fe2000001ff00 */
[----:B------:R-:W-:Y:S01]  /*14f0*/  ULEA.HI UR10, UR8, UR8, URZ, 0x1 ;  /* 0x00000008080a7291 */ /* 0x000fe2000f8f083f */
[----:B------:R-:W-:Y:S02]  /*1500*/  CS2R R54, SRZ ;  /* 0x0000000000367805 */ /* 0x000fe4000001ff00 */
[----:B------:R-:W-:-:S02]  /*1510*/  CS2R R40, SRZ ;  /* 0x0000000000287805 */ /* 0x000fc4000001ff00 */
[----:B------:R-:W-:Y:S01]  /*1520*/  CS2R R42, SRZ ;  /* 0x00000000002a7805 */ /* 0x000fe2000001ff00 */
[----:B------:R-:W-:Y:S01]  /*1530*/  ULOP3.LUT UR10, UR10, 0x7fffe, URZ, 0xc0, !UPT ;  /* 0x0007fffe0a0a7892 */ /* 0x000fe2000f8ec03f */
[----:B------:R-:W-:Y:S02]  /*1540*/  CS2R R44, SRZ ;  /* 0x00000000002c7805 */ /* 0x000fe4000001ff00 */
[----:B------:R-:W-:Y:S02]  /*1550*/  CS2R R46, SRZ ;  /* 0x00000000002e7805 */ /* 0x000fe4000001ff00 */
[----:B------:R-:W-:Y:S01]  /*1560*/  CS2R R32, SRZ ;  /* 0x0000000000207805 */ /* 0x000fe2000001ff00 */
[----:B------:R-:W-:Y:S01]  /*1570*/  UIADD3 UR10, UR8, -UR10, URZ ;  /* 0x8000000a080a7290 */ /* 0x000fe2000fffe03f */
[----:B------:R-:W-:Y:S02]  /*1580*/  CS2R R34, SRZ ;  /* 0x0000000000227805 */ /* 0x000fe4000001ff00 */
[----:B------:R-:W-:Y:S01]  /*1590*/  CS2R R36, SRZ ;  /* 0x0000000000247805 */ /* 0x000fe2000001ff00 */
[----:B------:R-:W-:Y:S01]  /*15a0*/  UMOV UR8, URZ ;  /* 0x0000003f00087c82 */ /* 0x000fe20008000000 */
[----:B------:R-:W-:Y:S01]  /*15b0*/  ULEA UR10, UR10, UR11, 0xd ;  /* 0x0000000b0a0a7291 */ /* 0x000fe2000f8e683f */
[----:B------:R-:W-:-:S02]  /*15c0*/  CS2R R38, SRZ ;  /* 0x0000000000267805 */ /* 0x000fc4000001ff00 */
[----:B------:R-:W-:Y:S02]  /*15d0*/  CS2R R24, SRZ ;  /* 0x0000000000187805 */ /* 0x000fe4000001ff00 */
[----:B------:R-:W-:Y:S01]  /*15e0*/  CS2R R26, SRZ ;  /* 0x00000000001a7805 */ /* 0x000fe2000001ff00 */
[----:B------:R-:W-:Y:S01]  /*15f0*/  UIADD3 UR10, UR10, 0x100, URZ ;  /* 0x000001000a0a7890 */ /* 0x000fe2000fffe03f */
[----:B------:R-:W-:Y:S02]  /*1600*/  CS2R R28, SRZ ;  /* 0x00000000001c7805 */ /* 0x000fe4000001ff00 */
[----:B---3--:R-:W-:Y:S01]  /*1610*/  CS2R R30, SRZ ;  /* 0x00000000001e7805 */ /* 0x008fe2000001ff00 */
[----:B------:R-:W-:-:S04]  /*1620*/  USHF.R.U32.HI UR10, URZ, 0x4, UR10 ;  /* 0x000000043f0a7899 */ /* 0x000fc8000801160a */
[----:B------:R-:W-:Y:S01]  /*1630*/  ULOP3.LUT UR10, UR10, 0x3fff, URZ, 0xc0, !UPT ;  /* 0x00003fff0a0a7892 */ /* 0x000fe2000f8ec03f */
[----:B------:R-:W-:Y:S11]  /*1640*/  @!P0 BRA `(.L_x_17) ;  /* 0x0000000c003c8947 */ /* 0x000ff60003800000 */
[----:B------:R-:W-:-:S13]  /*1650*/  ISETP.NE.AND P1, PT, R114, 0x3, PT ;  /* 0x000000037200780c */ /* 0x000fda0003f25270 */
[----:B------:R-:W-:Y:S05]  /*1660*/  @!P1 BRA `(.L_x_18) ;  /* 0x0000000000049947 */ /* 0x000fea0003800000 */
[----:B------:R-:W-:Y:S01]  /*1670*/  BPT.TRAP 0x1 ;  /* 0x000000040000795c */ /* 0x000fe20000300000 */
.L_x_18:
[----:B------:R-:W-:Y:S01]  /*1680*/  ULEA UR6, UR5, UR11, 0x3 ;  /* 0x0000000b05067291 */ /* 0x000fe2000f8e183f */
[----:B------:R-:W-:-:S05]  /*1690*/  IMAD.U32 R10, RZ, RZ, UR4 ;  /* 0x00000004ff0a7e24 */ /* 0x000fca000f8e00ff */
[----:B------:R-:W-:-:S04]  /*16a0*/  SHF.L.U32 R10, R10, 0x1f, RZ ;  /* 0x0000001f0a0a7819 */ /* 0x000fc800000006ff */
[----:B------:R0:W1:Y:S01]  /*16b0*/  SYNCS.PHASECHK.TRANS64.TRYWAIT P0, [UR6], R10 ;  /* 0x0000000aff0075a7 */ /* 0x0000620008000146 */
[----:B------:R-:W-:Y:S05]  /*16c0*/  @!P1 BRA `(.L_x_19) ;  /* 0x0000000000049947 */ /* 0x000fea0003800000 */
[----:B------:R-:W-:Y:S01]  /*16d0*/  BPT.TRAP 0x1 ;  /* 0x000000040000795c */ /* 0x000fe20000300000 */
.L_x_19:
[----:B-1----:R-:W-:Y:S05]  /*16e0*/  @P0 BRA `(.L_x_20) ;  /* 0x0000000000080947 */ /* 0x002fea0003800000 */
[----:B------:R-:W1:Y:S02]  /*16f0*/  SYNCS.PHASECHK.TRANS64.TRYWAIT P0, [UR6], R10 ;  /* 0x0000000aff0075a7 */ /* 0x000e640008000146 */
[----:B-1----:R-:W-:Y:S05]  /*1700*/  @!P0 BRA `(.L_x_21) ;  /* 0x0000007400288947 */ /* 0x002fea0003800000 */
.L_x_20:
[----:B------:R-:W-:Y:S01]  /*1710*/  UIADD3 UR6, UR11, 0x28100, URZ ;  /* 0x000281000b067890 */ /* 0x000fe2000fffe03f */
[----:B------:R-:W-:Y:S01]  /*1720*/  WARPGROUP.ARRIVE ;  /* 0x00000000000079c5 */ /* 0x000fe20000000000 */
[----:B------:R-:W-:Y:S01]  /*1730*/  ULOP3.LUT UR8, UR10, 0x10000, URZ, 0xfc, !UPT ;  /* 0x000100000a087892 */ /* 0x000fe2000f8efc3f */
[----:B------:R-:W-:Y:S01]  /*1740*/  CS2R R18, SRZ ;  /* 0x0000000000127805 */ /* 0x000fe2000001ff00 */
[----:B------:R-:W-:Y:S01]  /*1750*/  USHF.R.U32.HI UR6, URZ, 0x4, UR6 ;  /* 0x000000043f067899 */ /* 0x000fe20008011606 */
[----:B------:R-:W-:Y:S01]  /*1760*/  CS2R R20, SRZ ;  /* 0x0000000000147805 */ /* 0x000fe2000001ff00 */
[----:B------:R-:W-:Y:S01]  /*1770*/  ULEA UR8, UR5, UR8, 0xb ;  /* 0x0000000805087291 */ /* 0x000fe2000f8e583f */
[----:B------:R-:W-:Y:S01]  /*1780*/  CS2R R22, SRZ ;  /* 0x0000000000167805 */ /* 0x000fe2000001ff00 */
[----:B------:R-:W-:Y:S01]  /*1790*/  ULOP3.LUT UR6, UR6, 0x3fff, URZ, 0xc0, !UPT ;  /* 0x00003fff06067892 */ /* 0x000fe2000f8ec03f */
[----:B------:R-:W-:Y:S01]  /*17a0*/  CS2R R72, SRZ ;  /* 0x0000000000487805 */ /* 0x000fe2000001ff00 */
[----:B------:R-:W-:Y:S01]  /*17b0*/  UMOV UR17, 0x40000040 ;  /* 0x4000004000117882 */ /* 0x000fe20000000000 */
[----:B------:R-:W-:Y:S01]  /*17c0*/  UMOV UR19, 0x40000040 ;  /* 0x4000004000137882 */ /* 0x000fe20000000000 */
[----:B------:R-:W-:Y:S01]  /*17d0*/  ULOP3.LUT UR6, UR6, 0x10000, URZ, 0xfc, !UPT ;  /* 0x0001000006067892 */ /* 0x000fe2000f8efc3f */
[----:B------:R-:W-:Y:S01]  /*17e0*/  CS2R R74, SRZ ;  /* 0x00000000004a7805 */ /* 0x000fe2000001ff00 */
[----:B------:R-:W-:Y:S01]  /*17f0*/  UMOV UR16, UR8 ;  /* 0x0000000800107c82 */ /* 0x000fe20008000000 */
[----:B------:R-:W-:Y:S01]  /*1800*/  UMOV UR25, UR17 ;  /* 0x0000001100197c82 */ /* 0x000fe20008000000 */
[----:B------:R-:W-:Y:S01]  /*1810*/  UIMAD UR12, UR5, 0x180, UR6 ;  /* 0x00000180050c78a4 */ /* 0x000fe2000f8e0206 */
[----:B------:R-:W-:Y:S01]  /*1820*/  CS2R R76, SRZ ;  /* 0x00000000004c7805 */ /* 0x000fe2000001ff00 */
[----:B------:R-:W-:Y:S01]  /*1830*/  UIADD3 UR6, UR8, 0x400, URZ ;  /* 0x0000040008067890 */ /* 0x000fe2000fffe03f */
[----:B------:R-:W-:Y:S01]  /*1840*/  CS2R R78, SRZ ;  /* 0x00000000004e7805 */ /* 0x000fe2000001ff00 */
[----:B------:R-:W-:Y:S01]  /*1850*/  UIADD3 UR26, UR12, 0x80, URZ ;  /* 0x000000800c1a7890 */ /* 0x000fe2000fffe03f */
[----:B------:R-:W-:Y:S01]  /*1860*/  CS2R R80, SRZ ;  /* 0x0000000000507805 */ /* 0x000fe2000001ff00 */
[----:B------:R-:W-:Y:S01]  /*1870*/  UIADD3 UR30, UR12, 0x100, URZ ;  /* 0x000001000c1e7890 */ /* 0x000fe2000fffe03f */
[----:B------:R-:W-:Y:S01]  /*1880*/  CS2R R82, SRZ ;  /* 0x0000000000527805 */ /* 0x000fe2000001ff00 */
[----:B------:R-:W-:Y:S01]  /*1890*/  UMOV UR18, UR12 ;  /* 0x0000000c00127c82 */ /* 0x000fe20008000000 */
[----:B------:R-:W-:Y:S01]  /*18a0*/  UMOV UR24, UR16 ;  /* 0x0000001000187c82 */ /* 0x000fe20008000000 */
[----:B------:R-:W-:Y:S01]  /*18b0*/  UMOV UR27, 0x40000040 ;  /* 0x40000040001b7882 */ /* 0x000fe20000000000 */
[----:B------:R-:W-:Y:S01]  /*18c0*/  QGMMA.64x16x32.F32.E4M3.E4M3 R64, gdesc[UR16], RZ, !UPT ;  /* 0x00200000104079f3 */ /* 0x000fe2000c7008ff */
[----:B------:R-:W-:Y:S01]  /*18d0*/  UMOV UR28, UR16 ;  /* 0x00000010001c7c82 */ /* 0x000fe20008000000 */
[----:B------:R-:W-:Y:S01]  /*18e0*/  UMOV UR29, UR17 ;  /* 0x00000011001d7c82 */ /* 0x000fe20008000000 */
[----:B------:R-:W-:Y:S01]  /*18f0*/  UMOV UR31, 0x40000040 ;  /* 0x40000040001f7882 */ /* 0x000fe20000000000 */
[----:B------:R-:W-:Y:S01]  /*1900*/  QGMMA.64x16x32.F32.E4M3.E4M3 R48, gdesc[UR24], RZ, !UPT ;  /* 0x00200000183079f3 */ /* 0x000fe2000c7008ff */
[----:B------:R-:W-:Y:S01]  /*1910*/  UIADD3 UR16, UR8, 0x2, URZ ;  /* 0x0000000208107890 */ /* 0x000fe2000fffe03f */
[----:B------:R-:W-:Y:S01]  /*1920*/  CS2R R84, SRZ ;  /* 0x0000000000547805 */ /* 0x000fe2000001ff00 */
[----:B------:R-:W-:Y:S01]  /*1930*/  UMOV UR17, 0x40000040 ;  /* 0x4000004000117882 */ /* 0x000fe20000000000 */
[----:B------:R-:W-:Y:S01]  /*1940*/  QGMMA.64x16x32.F32.E4M3.E4M3 R32, gdesc[UR28], RZ, !UPT ;  /* 0x002000001c2079f3 */ /* 0x000fe2000c7008ff */
[----:B------:R-:W-:Y:S01]  /*1950*/  UMOV UR28, UR6 ;  /* 0x00000006001c7c82 */ /* 0x000fe20008000000 */
[----:B------:R-:W-:Y:S01]  /*1960*/  UMOV UR29, 0x40000040 ;  /* 0x40000040001d7882 */ /* 0x000fe20000000000 */
[----:B------:R-:W-:Y:S01]  /*1970*/  UMOV UR24, UR28 ;  /* 0x0000001c00187c82 */ /* 0x000fe20008000000 */
[----:B------:R-:W-:Y:S01]  /*1980*/  QGMMA.64x16x32.F32.E4M3.E4M3 R24, gdesc[UR28], RZ, !UPT ;  /* 0x002000001c1879f3 */ /* 0x000fe2000c7008ff */
[----:B------:R-:W-:Y:S01]  /*1990*/  UMOV UR25, UR29 ;  /* 0x0000001d00197c82 */ /* 0x000fe20008000000 */
[----:B------:R-:W-:Y:S01]  /*19a0*/  UMOV UR30, UR18 ;  /* 0x00000012001e7c82 */ /* 0x000fe20008000000 */
[----:B------:R-:W-:Y:S01]  /*19b0*/  UMOV UR31, UR19 ;  /* 0x00000013001f7c82 */ /* 0x000fe20008000000 */
[----:B------:R-:W-:Y:S01]  /*19c0*/  QGMMA.64x16x32.F32.E4M3.E4M3 R40, gdesc[UR24], RZ, !UPT ;  /* 0x00200000182879f3 */ /* 0x000fe2000c7008ff */
[----:B------:R-:W-:Y:S01]  /*19d0*/  UIADD3 UR18, UR12, 0x2, URZ ;  /* 0x000000020c127890 */ /* 0x000fe2000fffe03f */
[----:B------:R-:W-:Y:S01]  /*19e0*/  CS2R R86, SRZ ;  /* 0x0000000000567805 */ /* 0x000fe2000001ff00 */
[----:B------:R-:W-:Y:S01]  /*19f0*/  UIADD3 UR26, UR12, 0x82, URZ ;  /* 0x000000820c1a7890 */ /* 0x000fe2000fffe03f */
[----:B------:R-:W-:Y:S01]  /*1a00*/  QGMMA.64x16x32.F32.E4M3.E4M3 R56, gdesc[UR28], RZ, !UPT ;  /* 0x002000001c3879f3 */ /* 0x000fe2000c7008ff */
[----:B------:R-:W-:Y:S01]  /*1a10*/  UIADD3 UR30, UR12, 0x102, URZ ;  /* 0x000001020c1e7890 */ /* 0x000fe2000fffe03f */
[----:B------:R-:W-:Y:S01]  /*1a20*/  CS2R R88, SRZ ;  /* 0x0000000000587805 */ /* 0x000fe2000001ff00 */
[----:B------:R-:W-:Y:S01]  /*1a30*/  UIADD3 UR6, UR8, 0x402, URZ ;  /* 0x0000040208067890 */ /* 0x000fe2000fffe03f */
[----:B------:R-:W-:Y:S01]  /*1a40*/  CS2R R90, SRZ ;  /* 0x00000000005a7805 */ /* 0x000fe2000001ff00 */
[----:B------:R-:W-:Y:S01]  /*1a50*/  UMOV UR19, 0x40000040 ;  /* 0x4000004000137882 */ /* 0x000fe20000000000 */
[----:B------:R-:W-:Y:S01]  /*1a60*/  UMOV UR24, UR16 ;  /* 0x0000001000187c82 */ /* 0x000fe20008000000 */
[----:B------:R-:W-:Y:S01]  /*1a70*/  UMOV UR25, UR17 ;  /* 0x0000001100197c82 */ /* 0x000fe20008000000 */
[----:B------:R-:W-:Y:S01]  /*1a80*/  UMOV UR27, 0x40000040 ;  /* 0x40000040001b7882 */ /* 0x000fe20000000000 */
[----:B------:R-:W-:Y:S01]  /*1a90*/  UMOV UR28, UR16 ;  /* 0x00000010001c7c82 */ /* 0x000fe20008000000 */
[----:B------:R-:W-:Y:S01]  /*1aa0*/  UMOV UR29, UR17 ;  /* 0x00000011001d7c82 */ /* 0x000fe20008000000 */
[----:B------:R-:W-:Y:S01]  /*1ab0*/  UMOV UR31, 0x40000040 ;  /* 0x40000040001f7882 */ /* 0x000fe20000000000 */
[----:B------:R-:W-:Y:S01]  /*1ac0*/  UIADD3 UR7, UR8, 0x404, URZ ;  /* 0x0000040408077890 */ /* 0x000fe2000fffe03f */
[----:B------:R-:W-:Y:S01]  /*1ad0*/  CS2R R92, SRZ ;  /* 0x00000000005c7805 */ /* 0x000fe2000001ff00 */
[----:B------:R-:W-:Y:S01]  /*1ae0*/  UIADD3 UR14, UR12, 0x86, URZ ;  /* 0x000000860c0e7890 */ /* 0x000fe2000fffe03f */
[----:B------:R-:W-:Y:S01]  /*1af0*/  CS2R R94, SRZ ;  /* 0x00000000005e7805 */ /* 0x000fe2000001ff00 */
[----:B------:R-:W-:Y:S01]  /*1b00*/  UMOV UR15, 0x40000040 ;  /* 0x40000040000f7882 */ /* 0x000fe20000000000 */
        /* <DEDUP_REMOVED lines=8> */
[----:B------:R-:W-:Y:S01]  /*1b90*/  CS2R R112, SRZ ;  /* 0x0000000000707805 */ /* 0x000fe2000001ff00 */
[----:B------:R-:W-:Y:S04]  /*1ba0*/  QGMMA.64x16x32.F32.E4M3.E4M3 R64, gdesc[UR16], R64 ;  /* 0x00200000104079f3 */ /* 0x000fe80008700840 */
[----:B------:R-:W-:Y:S04]  /*1bb0*/  QGMMA.64x16x32.F32.E4M3.E4M3 R48, gdesc[UR24], R48 ;  /* 0x00200000183079f3 */ /* 0x000fe80008700830 */
[----:B------:R-:W-:Y:S01]  /*1bc0*/  QGMMA.64x16x32.F32.E4M3.E4M3 R32, gdesc[UR28], R32 ;  /* 0x002000001c2079f3 */ /* 0x000fe20008700820 */
[----:B------:R-:W-:Y:S01]  /*1bd0*/  UMOV UR28, UR6 ;  /* 0x00000006001c7c82 */ /* 0x000fe20008000000 */
[----:B------:R-:W-:Y:S01]  /*1be0*/  UMOV UR29, 0x40000040 ;  /* 0x40000040001d7882 */ /* 0x000fe20000000000 */
[----:B------:R-:W-:Y:S01]  /*1bf0*/  UMOV UR24, UR28 ;  /* 0x0000001c00187c82 */ /* 0x000fe20008000000 */
[----:B------:R-:W-:Y:S01]  /*1c00*/  UMOV UR25, UR29 ;  /* 0x0000001d00197c82 */ /* 0x000fe20008000000 */
[----:B------:R-:W-:Y:S01]  /*1c10*/  QGMMA.64x16x32.F32.E4M3.E4M3 R24, gdesc[UR28], R24 ;  /* 0x002000001c1879f3 */ /* 0x000fe20008700818 */
[----:B------:R-:W-:Y:S01]  /*1c20*/  UMOV UR16, UR28 ;  /* 0x0000001c00107c82 */ /* 0x000fe20008000000 */
[----:B------:R-:W-:Y:S01]  /*1c30*/  UMOV UR17, UR29 ;  /* 0x0000001d00117c82 */ /* 0x000fe20008000000 */
[----:B------:R-:W-:Y:S01]  /*1c40*/  UIADD3 UR30, UR12, 0x104, URZ ;  /* 0x000001040c1e7890 */ /* 0x000fe2000fffe03f */
[----:B------:R-:W-:Y:S01]  /*1c50*/  QGMMA.64x16x32.F32.E4M3.E4M3 R40, gdesc[UR24], R40 ;  /* 0x00200000182879f3 */ /* 0x000fe20008700828 */
[----:B------:R-:W-:Y:S01]  /*1c60*/  UIADD3 UR26, UR12, 0x84, URZ ;  /* 0x000000840c1a7890 */ /* 0x000fe2000fffe03f */
[----:B------:R-:W-:-:S02]  /*1c70*/  UMOV UR27, 0x40000040 ;  /* 0x40000040001b7882 */ /* 0x000fc40000000000 */
[----:B------:R-:W-:Y:S01]  /*1c80*/  QGMMA.64x16x32.F32.E4M3.E4M3 R56, gdesc[UR16], R56 ;  /* 0x00200000103879f3 */ /* 0x000fe20008700838 */
[----:B------:R-:W-:Y:S02]  /*1c90*/  UIADD3 UR16, UR8, 0x4, URZ ;  /* 0x0000000408107890 */ /* 0x000fe4000fffe03f */
[----:B------:R-:W-:Y:S01]  /*1ca0*/  UIADD3 UR18, UR12, 0x4, URZ ;  /* 0x000000040c127890 */ /* 0x000fe2000fffe03f */
[----:B------:R-:W-:Y:S01]  /*1cb0*/  UMOV UR17, 0x40000040 ;  /* 0x4000004000117882 */ /* 0x000fe20000000000 */
[----:B------:R-:W-:Y:S01]  /*1cc0*/  UMOV UR19, 0x40000040 ;  /* 0x4000004000137882 */ /* 0x000fe20000000000 */
[----:B------:R-:W-:Y:S02]  /*1cd0*/  UMOV UR25, UR17 ;  /* 0x0000001100197c82 */ /* 0x000fe40008000000 */
[----:B------:R-:W-:Y:S01]  /*1ce0*/  UMOV UR24, UR16 ;  /* 0x0000001000187c82 */ /* 0x000fe20008000000 */
[----:B------:R-:W-:Y:S01]  /*1cf0*/  UMOV UR28, UR16 ;  /* 0x00000010001c7c82 */ /* 0x000fe20008000000 */
[----:B------:R-:W-:Y:S01]  /*1d00*/  UMOV UR29, UR17 ;  /* 0x00000011001d7c82 */ /* 0x000fe20008000000 */
[----:B------:R-:W-:Y:S01]  /*1d10*/  UMOV UR31, 0x40000040 ;  /* 0x40000040001f7882 */ /* 0x000fe20000000000 */
[----:B------:R-:W-:Y:S01]  /*1d20*/  UMOV UR6, 0x4 ;  /* 0x0000000400067882 */ /* 0x000fe20000000000 */
        /* <DEDUP_REMOVED lines=10> */
[----:B------:R-:W-:Y:S01]  /*1dd0*/  ULDC UR7, c[0x0][0x50c] ;  /* 0x0001430000077ab9 */ /* 0x000fe20000000800 */
[----:B------:R-:W-:Y:S01]  /*1de0*/  QGMMA.64x16x32.F32.E4M3.E4M3 R40, gdesc[UR24], R40 ;  /* 0x00200000182879f3 */ /* 0x000fe20008700828 */
[----:B------:R-:W-:-:S02]  /*1df0*/  UISETP.NE.AND UP0, UPT, UR7, 0x4, UPT ;  /* 0x000000040700788c */ /* 0x000fc4000bf05270 */
[----:B------:R-:W-:Y:S01]  /*1e00*/  UIADD3 UR26, UR12, 0x106, URZ ;  /* 0x000001060c1a7890 */ /* 0x000fe2000fffe03f */
[----:B------:R-:W-:Y:S01]  /*1e10*/  QGMMA.64x16x32.F32.E4M3.E4M3 R56, gdesc[UR16], R56 ;  /* 0x00200000103879f3 */ /* 0x000fe20008700838 */
[----:B------:R-:W-:Y:S02]  /*1e20*/  USEL UR7, URZ, 0x1, UP0 ;  /* 0x000000013f077887 */ /* 0x000fe40008000000 */
[----:B------:R-:W-:Y:S02]  /*1e30*/  UIADD3 UR16, UR8, 0x6, URZ ;  /* 0x0000000608107890 */ /* 0x000fe4000fffe03f */
[----:B------:R-:W-:Y:S02]  /*1e40*/  UIADD3 UR18, UR12, 0x6, URZ ;  /* 0x000000060c127890 */ /* 0x000fe4000fffe03f */
[----:B------:R-:W-:Y:S01]  /*1e50*/  UIADD3 UR8, UR8, 0x406, URZ ;  /* 0x0000040608087890 */ /* 0x000fe2000fffe03f */
[----:B------:R-:W-:Y:S01]  /*1e60*/  ISETP.NE.AND P0, PT, RZ, UR7, PT ;  /* 0x00000007ff007c0c */ /* 0x000fe2000bf05270 */
[----:B------:R-:W-:Y:S01]  /*1e70*/  UMOV UR17, 0x40000040 ;  /* 0x4000004000117882 */ /* 0x000fe20000000000 */
[----:B------:R-:W-:Y:S01]  /*1e80*/  UMOV UR19, 0x40000040 ;  /* 0x4000004000137882 */ /* 0x000fe20000000000 */
[----:B------:R-:W-:Y:S01]  /*1e90*/  UMOV UR12, UR16 ;  /* 0x00000010000c7c82 */ /* 0x000fe20008000000 */
[----:B------:R-:W-:Y:S01]  /*1ea0*/  UMOV UR13, UR17 ;  /* 0x00000011000d7c82 */ /* 0x000fe20008000000 */
[----:B------:R-:W-:Y:S01]  /*1eb0*/  UMOV UR24, UR16 ;  /* 0x0000001000187c82 */ /* 0x000fe20008000000 */
[----:B------:R-:W-:Y:S01]  /*1ec0*/  UMOV UR25, UR17 ;  /* 0x0000001100197c82 */ /* 0x000fe20008000000 */
        /* <DEDUP_REMOVED lines=10> */
[----:B------:R-:W-:-:S02]  /*1f70*/  UMOV UR17, UR25 ;  /* 0x0000001900117c82 */ /* 0x000fc40008000000 */
[----:B------:R-:W-:Y:S04]  /*1f80*/  QGMMA.64x16x32.F32.E4M3.E4M3 R40, gdesc[UR12], R40 ;  /* 0x002000000c2879f3 */ /* 0x000fe80008700828 */
[----:B------:R-:W-:Y:S01]  /*1f90*/  QGMMA.64x16x32.F32.E4M3.E4M3 R56, gdesc[UR16], R56, gsb0 ;  /* 0x00200000103879f3 */ /* 0x000fe20008000838 */
[----:B------:R-:W-:Y:S05]  /*1fa0*/  @!P0 BRA `(.L_x_22) ;  /* 0x0000000000c88947 */ /* 0x000fea0003800000 */
[----:B------:R-:W-:Y:S02]  /*1fb0*/  WARPGROUP.DEPBAR.LE gsb0, 0x0 ;  /* 0x00008000000079c5 */ /* 0x000fe40000010000 */
[----:B------:R-:W-:-:S01]  /*1fc0*/  FADD R113, RZ, R64 ;  /* 0x00000040ff717221 */ /* 0x000fc20000000000 */
[----:B------:R-:W-:Y:S01]  /*1fd0*/  FADD R112, RZ, R65 ;  /* 0x00000041ff707221 */ /* 0x000fe20000000000 */
        /* <DEDUP_REMOVED lines=46> */
[----:B------:R-:W-:-:S06]  /*22c0*/  UMOV UR6, URZ ;  /* 0x0000003f00067c82 */ /* 0x000fcc0008000000 */
.L_x_22:
[----:B------:R-:W-:-:S04]  /*22d0*/  UIADD3 UR20, UR5, 0x1, URZ ;  /* 0x0000000105147890 */ /* 0x000fc8000fffe03f */
[----:B------:R-:W-:-:S04]  /*22e0*/  UISETP.NE.AND UP0, UPT, UR20, 0x5, UPT ;  /* 0x000000051400788c */ /* 0x000fc8000bf05270 */
[----:B------:R-:W-:Y:S02]  /*22f0*/  USEL UR8, URZ, 0x1, UP0 ;  /* 0x000000013f087887 */ /* 0x000fe40008000000 */
[----:B------:R-:W-:Y:S02]  /*2300*/  USEL UR20, UR20, URZ, UP0 ;  /* 0x0000003f14147287 */ /* 0x000fe40008000000 */
[----:B------:R-:W-:-:S06]  /*2310*/  ULOP3.LUT UR8, UR4, UR8, URZ, 0x3c, !UPT ;  /* 0x0000000804087292 */ /* 0x000fcc000f8e3c3f */
[----:B------:R-:W-:Y:S01]  /*2320*/  IMAD.U32 R15, RZ, RZ, UR8 ;  /* 0x00000008ff0f7e24 */ /* 0x000fe2000f8e00ff */
[----:B------:R-:W-:-:S06]  /*2330*/  UMOV UR8, 0x1 ;  /* 0x0000000100087882 */ /* 0x000fcc0000000000 */
.L_x_17:
[----:B------:R-:W-:-:S04]  /*2340*/  UISETP.LT.AND UP0, UPT, UR9, 0x1, UPT ;  /* 0x000000010900788c */ /* 0x000fc8000bf01270 */
[----:B------:R-:W-:-:S04]  /*2350*/  USEL UR12, UR9, 0x1, UP0 ;  /* 0x00000001090c7887 */ /* 0x000fc80008000000 */
[----:B------:R-:W-:-:S04]  /*2360*/  UIADD3 UR12, UR9, -UR12, URZ ;  /* 0x8000000c090c7290 */ /* 0x000fc8000fffe03f */
[----:B------:R-:W-:-:S06]  /*2370*/  UISETP.GE.AND UP0, UPT, UR12, 0x1, UPT ;  /* 0x000000010c00788c */ /* 0x000fcc000bf06270 */
[----:B------:R-:W-:-:S13]  /*2380*/  PLOP3.LUT P0, PT, PT, PT, UP0, 0x80, 0x0 ;  /* 0x000000000000781c */ /* 0x000fda0003f0f008 */
[----:B------:R-:W-:Y:S05]  /*2390*/  @!P0 BRA `(.L_x_23) ;  /* 0x0000000c00388947 */ /* 0x000fea0003800000 */
[----:B01----:R-:W-:Y:S01]  /*23a0*/  IMAD.U32 R10, RZ, RZ, UR12 ;  /* 0x0000000cff0a7e24 */ /* 0x003fe2000f8e00ff */
[----:B------:R-:W-:Y:S01]  /*23b0*/  ULDC UR21, c[0x0][0x50c] ;  /* 0x0001430000157ab9 */ /* 0x000fe20000000800 */
[----:B------:R-:W-:-:S07]  /*23c0*/  IMAD.U32 R11, RZ, RZ, UR5 ;  /* 0x00000005ff0b7e24 */ /* 0x000fce000f8e00ff */
.L_x_31:
[----:B------:R-:W-:-:S13]  /*23d0*/  ISETP.NE.AND P1, PT, R114, 0x3, PT ;  /* 0x000000037200780c */ /* 0x000fda0003f25270 */
[----:B------:R-:W-:Y:S05]  /*23e0*/  @!P1 BRA `(.L_x_24) ;  /* 0x0000000000049947 */ /* 0x000fea0003800000 */
[----:B------:R-:W-:Y:S01]  /*23f0*/  BPT.TRAP 0x1 ;  /* 0x000000040000795c */ /* 0x000fe20000300000 */
.L_x_24:
[----:B------:R-:W0:Y:S01]  /*2400*/  S2UR UR12, SR_CgaCtaId ;  /* 0x00000000000c79c3 */ /* 0x000e220000008800 */
[----:B------:R-:W-:Y:S01]  /*2410*/  UMOV UR11, 0x400 ;  /* 0x00000400000b7882 */ /* 0x000fe20000000000 */
[----:B------:R-:W-:Y:S01]  /*2420*/  SHF.L.U32 R13, R15, 0x1f, RZ ;  /* 0x0000001f0f0d7819 */ /* 0x000fe200000006ff */
[----:B0-----:R-:W-:-:S04]  /*2430*/  ULEA UR11, UR12, UR11, 0x18 ;  /* 0x0000000b0c0b7291 */ /* 0x001fc8000f8ec03f */
[----:B------:R-:W-:-:S09]  /*2440*/  ULEA UR12, UR20, UR11, 0x3 ;  /* 0x0000000b140c7291 */ /* 0x000fd2000f8e183f */
[----:B------:R0:W1:Y:S01]  /*2450*/  SYNCS.PHASECHK.TRANS64.TRYWAIT P0, [UR12], R13 ;  /* 0x0000000dff0075a7 */ /* 0x000062000800014c */
[----:B------:R-:W-:Y:S05]  /*2460*/  @!P1 BRA `(.L_x_25) ;  /* 0x0000000000049947 */ /* 0x000fea0003800000 */
[----:B------:R-:W-:Y:S01]  /*2470*/  BPT.TRAP 0x1 ;  /* 0x000000040000795c */ /* 0x000fe20000300000 */
.L_x_25:
[----:B-1----:R-:W-:Y:S05]  /*2480*/  @P0 BRA `(.L_x_26) ;  /* 0x0000000000080947 */ /* 0x002fea0003800000 */
[----:B------:R-:W1:Y:S02]  /*2490*/  SYNCS.PHASECHK.TRANS64.TRYWAIT P0, [UR12], R13 ;  /* 0x0000000dff0075a7 */ /* 0x000e64000800014c */
[----:B-1----:R-:W-:Y:S05]  /*24a0*/  @!P0 BRA `(.L_x_27) ;  /* 0x0000006400d88947 */ /* 0x002fea0003800000 */
.L_x_26:
[----:B------:R-:W-:Y:S01]  /*24b0*/  UIADD3 UR12, UR11, 0x28100, URZ ;  /* 0x000281000b0c7890 */ /* 0x000fe2000fffe03f */
[----:B------:R-:W-:Y:S01]  /*24c0*/  WARPGROUP.ARRIVE ;  /* 0x00000000000079c5 */ /* 0x000fe20000000000 */
[----:B------:R-:W-:Y:S02]  /*24d0*/  UISETP.NE.AND UP0, UPT, UR7, URZ, UPT ;  /* 0x0000003f0700728c */ /* 0x000fe4000bf05270 */
[----:B------:R-:W-:Y:S02]  /*24e0*/  USHF.R.U32.HI UR12, URZ, 0x4, UR12 ;  /* 0x000000043f0c7899 */ /* 0x000fe4000801160c */
[----:B------:R-:W-:Y:S02]  /*24f0*/  USEL UR8, UR8, URZ, !UP0 ;  /* 0x0000003f08087287 */ /* 0x000fe4000c000000 */
[----:B------:R-:W-:Y:S02]  /*2500*/  ULOP3.LUT UR12, UR12, 0x3fff, URZ, 0xc0, !UPT ;  /* 0x00003fff0c0c7892 */ /* 0x000fe4000f8ec03f */
[----:B------:R-:W-:-:S02]  /*2510*/  ULOP3.LUT UR7, UR10, 0x10000, URZ, 0xfc, !UPT ;  /* 0x000100000a077892 */ /* 0x000fc4000f8efc3f */
[----:B------:R-:W-:Y:S02]  /*2520*/  ULOP3.LUT UR12, UR12, 0x10000, URZ, 0xfc, !UPT ;  /* 0x000100000c0c7892 */ /* 0x000fe4000f8efc3f */
[----:B------:R-:W-:Y:S02]  /*2530*/  UISETP.NE.U32.AND UP0, UPT, UR8, URZ, UPT ;  /* 0x0000003f0800728c */ /* 0x000fe4000bf05070 */
[----:B------:R-:W-:Y:S02]  /*2540*/  UIMAD UR8, UR20, 0x180, UR12 ;  /* 0x00000180140878a4 */ /* 0x000fe4000f8e020c */
[----:B------:R-:W-:Y:S02]  /*2550*/  ULEA UR7, UR20, UR7, 0xb ;  /* 0x0000000714077291 */ /* 0x000fe4000f8e583f */
[----:B------:R-:W-:Y:S02]  /*2560*/  UIADD3 UR18, UR8, 0x80, URZ ;  /* 0x0000008008127890 */ /* 0x000fe4000fffe03f */
[----:B------:R-:W-:-:S02]  /*2570*/  UIADD3 UR26, UR8, 0x100, URZ ;  /* 0x00000100081a7890 */ /* 0x000fc4000fffe03f */
[----:B------:R-:W-:Y:S02]  /*2580*/  UIADD3 UR28, UR7, 0x400, URZ ;  /* 0x00000400071c7890 */ /* 0x000fe4000fffe03f */
[----:B------:R-:W-:Y:S01]  /*2590*/  UMOV UR12, UR7 ;  /* 0x00000007000c7c82 */ /* 0x000fe20008000000 */
[----:B------:R-:W-:Y:S01]  /*25a0*/  UMOV UR13, 0x40000040 ;  /* 0x40000040000d7882 */ /* 0x000fe20000000000 */
[----:B------:R-:W-:Y:S01]  /*25b0*/  UMOV UR14, UR8 ;  /* 0x00000008000e7c82 */ /* 0x000fe20008000000 */
[----:B------:R-:W-:Y:S01]  /*25c0*/  UMOV UR15, 0x40000040 ;  /* 0x40000040000f7882 */ /* 0x000fe20000000000 */
[----:B------:R-:W-:Y:S01]  /*25d0*/  UMOV UR16, UR12 ;  /* 0x0000000c00107c82 */ /* 0x000fe20008000000 */
[----:B------:R-:W-:Y:S01]  /*25e0*/  UMOV UR17, UR13 ;  /* 0x0000000d00117c82 */ /* 0x000fe20008000000 */
[----:B------:R-:W-:Y:S01]  /*25f0*/  UMOV UR19, 0x40000040 ;  /* 0x4000004000137882 */ /* 0x000fe20000000000 */
[----:B------:R-:W-:Y:S01]  /*2600*/  QGMMA.64x16x32.F32.E4M3.E4M3 R64, gdesc[UR12], R64, UP0 ;  /* 0x002000000c4079f3 */ /* 0x000fe2000bf00840 */
[----:B------:R-:W-:Y:S01]  /*2610*/  UMOV UR24, UR12 ;  /* 0x0000000c00187c82 */ /* 0x000fe20008000000 */
[----:B------:R-:W-:Y:S01]  /*2620*/  UMOV UR25, UR13 ;  /* 0x0000000d00197c82 */ /* 0x000fe20008000000 */
[----:B------:R-:W-:Y:S01]  /*2630*/  UMOV UR27, 0x40000040 ;  /* 0x40000040001b7882 */ /* 0x000fe20000000000 */
[----:B------:R-:W-:Y:S01]  /*2640*/  QGMMA.64x16x32.F32.E4M3.E4M3 R48, gdesc[UR16], R48, UP0 ;  /* 0x00200000103079f3 */ /* 0x000fe2000bf00830 */
[----:B------:R-:W-:Y:S01]  /*2650*/  UIADD3 UR12, UR7, 0x2, URZ ;  /* 0x00000002070c7890 */ /* 0x000fe2000fffe03f */
[----:B------:R-:W-:-:S02]  /*2660*/  UMOV UR13, 0x40000040 ;  /* 0x40000040000d7882 */ /* 0x000fc40000000000 */
[----:B------:R-:W-:Y:S01]  /*2670*/  QGMMA.64x16x32.F32.E4M3.E4M3 R32, gdesc[UR24], R32, UP0 ;  /* 0x00200000182079f3 */ /* 0x000fe2000bf00820 */
[----:B------:R-:W-:Y:S01]  /*2680*/  UMOV UR24, UR28 ;  /* 0x0000001c00187c82 */ /* 0x000fe20008000000 */
[----:B------:R-:W-:Y:S01]  /*2690*/  UMOV UR25, 0x40000040 ;  /* 0x4000004000197882 */ /* 0x000fe20000000000 */
[----:B------:R-:W-:Y:S01]  /*26a0*/  UMOV UR16, UR24 ;  /* 0x0000001800107c82 */ /* 0x000fe20008000000 */
[----:B------:R-:W-:Y:S01]  /*26b0*/  QGMMA.64x16x32.F32.E4M3.E4M3 R24, gdesc[UR24], R24, UP0 ;  /* 0x00200000181879f3 */ /* 0x000fe2000bf00818 */
[----:B------:R-:W-:Y:S01]  /*26c0*/  UMOV UR17, UR25 ;  /* 0x0000001900117c82 */ /* 0x000fe20008000000 */
[----:B------:R-:W-:Y:S01]  /*26d0*/  UMOV UR26, UR14 ;  /* 0x0000000e001a7c82 */ /* 0x000fe20008000000 */
[----:B------:R-:W-:Y:S01]  /*26e0*/  UMOV UR27, UR15 ;  /* 0x0000000f001b7c82 */ /* 0x000fe20008000000 */
[----:B------:R-:W-:Y:S01]  /*26f0*/  QGMMA.64x16x32.F32.E4M3.E4M3 R40, gdesc[UR16], R40, UP0 ;  /* 0x00200000102879f3 */ /* 0x000fe2000bf00828 */
[----:B------:R-:W-:Y:S02]  /*2700*/  UIADD3 UR14, UR8, 0x2, URZ ;  /* 0x00000002080e7890 */ /* 0x000fe4000fffe03f */
[----:B------:R-:W-:Y:S01]  /*2710*/  UIADD3 UR18, UR8, 0x82, URZ ;  /* 0x0000008208127890 */ /* 0x000fe2000fffe03f */
[----:B------:R-:W-:Y:S01]  /*2720*/  QGMMA.64x16x32.F32.E4M3.E4M3 R56, gdesc[UR24], R56, UP0 ;  /* 0x00200000183879f3 */ /* 0x000fe2000bf00838 */
[----:B------:R-:W-:-:S02]  /*2730*/  UIADD3 UR26, UR8, 0x102, URZ ;  /* 0x00000102081a7890 */ /* 0x000fc4000fffe03f */
[----:B------:R-:W-:Y:S01]  /*2740*/  UIADD3 UR28, UR7, 0x402, URZ ;  /* 0x00000402071c7890 */ /* 0x000fe2000fffe03f */
[----:B------:R-:W-:Y:S01]  /*2750*/  UMOV UR15, 0x40000040 ;  /* 0x40000040000f7882 */ /* 0x000fe20000000000 */
[----:B------:R-:W-:Y:S01]  /*2760*/  UMOV UR16, UR12 ;  /* 0x0000000c00107c82 */ /* 0x000fe20008000000 */
[----:B------:R-:W-:Y:S01]  /*2770*/  UMOV UR17, UR13 ;  /* 0x0000000d00117c82 */ /* 0x000fe20008000000 */
[----:B------:R-:W-:Y:S01]  /*2780*/  UMOV UR19, 0x40000040 ;  /* 0x4000004000137882 */ /* 0x000fe20000000000 */
[----:B------:R-:W-:Y:S01]  /*2790*/  UMOV UR24, UR12 ;  /* 0x0000000c00187c82 */ /* 0x000fe20008000000 */
[----:B------:R-:W-:Y:S01]  /*27a0*/  UMOV UR25, UR13 ;  /* 0x0000000d00197c82 */ /* 0x000fe20008000000 */
[----:B------:R-:W-:Y:S01]  /*27b0*/  UMOV UR27, 0x40000040 ;  /* 0x40000040001b7882 */ /* 0x000fe20000000000 */
[----:B------:R-:W-:-:S04]  /*27c0*/  UIADD3 UR6, UR6, 0x4, URZ ;  /* 0x0000000406067890 */ /* 0x000fc8000fffe03f */
[----:B------:R-:W-:Y:S01]  /*27d0*/  UISETP.NE.AND UP0, UPT, UR6, UR21, UPT ;  /* 0x000000150600728c */ /* 0x000fe2000bf05270 */
        /* <DEDUP_REMOVED lines=12> */
[----:B------:R-:W-:-:S02]  /*28a0*/  UIADD3 UR18, UR8, 0x84, URZ ;  /* 0x0000008408127890 */ /* 0x000fc4000fffe03f */
[----:B------:R-:W-:Y:S01]  /*28b0*/  UIADD3 UR28, UR7, 0x404, URZ ;  /* 0x00000404071c7890 */ /* 0x000fe2000fffe03f */
[----:B------:R-:W-:Y:S01]  /*28c0*/  QGMMA.64x16x32.F32.E4M3.E4M3 R56, gdesc[UR12], R56 ;  /* 0x002000000c3879f3 */ /* 0x000fe20008700838 */
[----:B------:R-:W-:Y:S02]  /*28d0*/  UIADD3 UR12, UR7, 0x4, URZ ;  /* 0x00000004070c7890 */ /* 0x000fe4000fffe03f */
[----:B------:R-:W-:Y:S01]  /*28e0*/  UIADD3 UR14, UR8, 0x4, URZ ;  /* 0x00000004080e7890 */ /* 0x000fe2000fffe03f */
[----:B------:R-:W-:Y:S01]  /*28f0*/  UMOV UR13, 0x40000040 ;  /* 0x40000040000d7882 */ /* 0x000fe20000000000 */
[----:B------:R-:W-:Y:S01]  /*2900*/  UMOV UR15, 0x40000040 ;  /* 0x40000040000f7882 */ /* 0x000fe20000000000 */
[----:B------:R-:W-:Y:S02]  /*2910*/  UMOV UR17, UR13 ;  /* 0x0000000d00117c82 */ /* 0x000fe40008000000 */
[----:B------:R-:W-:Y:S01]  /*2920*/  UMOV UR16, UR12 ;  /* 0x0000000c00107c82 */ /* 0x000fe20008000000 */
[----:B------:R-:W-:Y:S01]  /*2930*/  UMOV UR19, 0x40000040 ;  /* 0x4000004000137882 */ /* 0x000fe20000000000 */
        /* <DEDUP_REMOVED lines=19> */
[----:B------:R-:W-:Y:S02]  /*2a70*/  UIADD3 UR14, UR8, 0x6, URZ ;  /* 0x00000006080e7890 */ /* 0x000fe4000fffe03f */
[----:B------:R-:W-:Y:S01]  /*2a80*/  UIADD3 UR7, UR7, 0x406, URZ ;  /* 0x0000040607077890 */ /* 0x000fe2000fffe03f */
        /* <DEDUP_REMOVED lines=17> */
[----:B------:R-:W-:Y:S01]  /*2ba0*/  USEL UR7, URZ, 0x1, UP0 ;  /* 0x000000013f077887 */ /* 0x000fe20008000000 */
[----:B------:R-:W-:Y:S04]  /*2bb0*/  QGMMA.64x16x32.F32.E4M3.E4M3 R40, gdesc[UR16], R40 ;  /* 0x00200000102879f3 */ /* 0x000fe80008700828 */
[----:B------:R-:W-:Y:S01]  /*2bc0*/  QGMMA.64x16x32.F32.E4M3.E4M3 R56, gdesc[UR12], R56, gsb0 ;  /* 0x002000000c3879f3 */ /* 0x000fe20008000838 */
[----:B------:R-:W-:-:S02]  /*2bd0*/  ISETP.NE.AND P0, PT, RZ, UR7, PT ;  /* 0x00000007ff007c0c */ /* 0x000fc4000bf05270 */
[----:B------:R-:W-:-:S11]  /*2be0*/  WARPGROUP.DEPBAR.LE gsb0, 0x1 ;  /* 0x00008000000079c5 */ /* 0x000fd60000010100 */
[----:B------:R-:W-:Y:S05]  /*2bf0*/  @!P0 BRA `(.L_x_28) ;  /* 0x0000000000c88947 */ /* 0x000fea0003800000 */
[----:B------:R-:W-:Y:S02]  /*2c00*/  WARPGROUP.DEPBAR.LE gsb0, 0x0 ;  /* 0x00008000000079c5 */ /* 0x000fe40000010000 */
[----:B------:R-:W-:-:S01]  /*2c10*/  FADD R113, R64, R113 ;  /* 0x0000007140717221 */ /* 0x000fc20000000000 */
[----:B------:R-:W-:Y:S01]  /*2c20*/  FADD R112, R65, R112 ;  /* 0x0000007041707221 */ /* 0x000fe20000000000 */
        /* <DEDUP_REMOVED lines=46> */
[----:B------:R-:W-:-:S06]  /*2f10*/  UMOV UR6, URZ ;  /* 0x0000003f00067c82 */ /* 0x000fcc0008000000 */
.L_x_28:
[----:B------:R-:W-:Y:S05]  /*2f20*/  @!P1 BRA `(.L_x_29) ;  /* 0x0000000000049947 */ /* 0x000fea0003800000 */
[----:B------:R-:W-:Y:S01]  /*2f30*/  BPT.TRAP 0x1 ;  /* 0x000000040000795c */ /* 0x000fe20000300000 */
.L_x_29:
[----:B------:R-:W-:-:S13]  /*2f40*/  ISETP.NE.AND P0, PT, R6, RZ, PT ;  /* 0x000000ff0600720c */ /* 0x000fda0003f05270 */
[----:B01----:R-:W-:-:S05]  /*2f50*/  @P0 LEA R13, R11, UR11, 0x3 ;  /* 0x0000000b0b0d0c11 */ /* 0x003fca000f8e18ff */
[----:B------:R-:W-:-:S05]  /*2f60*/  @P0 VIADD R16, R13, 0x28 ;  /* 0x000000280d100836 */ /* 0x000fca0000000000 */
[----:B------:R-:W-:-:S04]  /*2f70*/  @P0 PRMT R16, R5, 0x654, R16 ;  /* 0x0000065405100816 */ /* 0x000fc80000000010 */
[----:B------:R0:W-:Y:S01]  /*2f80*/  @P0 SYNCS.ARRIVE.TRANS64.RED.A1T0 RZ, [R16+URZ], RZ ;  /* 0x000000ff10ff09a7 */ /* 0x0001e2000810043f */
[----:B------:R-:W-:-:S13]  /*2f90*/  ISETP.GT.U32.AND P0, PT, R4, 0x1, PT ;  /* 0x000000010400780c */ /* 0x000fda0003f04070 */
[----:B0-----:R-:W-:Y:S05]  /*2fa0*/  @P0 BRA `(.L_x_30) ;  /* 0x0000000000040947 */ /* 0x001fea0003800000 */
[----:B------:R-:W-:Y:S01]  /*2fb0*/  BPT.TRAP 0x1 ;  /* 0x000000040000795c */ /* 0x000fe20000300000 */
.L_x_30:
[----:B------:R-:W-:Y:S01]  /*2fc0*/  UIADD3 UR20, UR20, 0x1, URZ ;  /* 0x0000000114147890 */ /* 0x000fe2000fffe03f */
[C---:B------:R-:W-:Y:S01]  /*2fd0*/  ISETP.GT.AND P1, PT, R10.reuse, 0x1, PT ;  /* 0x000000010a00780c */ /* 0x040fe20003f24270 */
[----:B------:R-:W-:Y:S02]  /*2fe0*/  VIADD R11, R11, 0x1 ;  /* 0x000000010b0b7836 */ /* 0x000fe40000000000 */
[----:B------:R-:W-:Y:S01]  /*2ff0*/  UISETP.NE.AND UP0, UPT, UR20, 0x5, UPT ;  /* 0x000000051400788c */ /* 0x000fe2000bf05270 */
[----:B------:R-:W-:Y:S02]  /*3000*/  VIADD R10, R10, 0xffffffff ;  /* 0xffffffff0a0a7836 */ /* 0x000fe40000000000 */
[C---:B------:R-:W-:Y:S01]  /*3010*/  ISETP.NE.AND P0, PT, R11.reuse, 0x5, PT ;  /* 0x000000050b00780c */ /* 0x040fe20003f05270 */
[----:B------:R-:W-:Y:S02]  /*3020*/  USEL UR8, URZ, 0x1, UP0 ;  /* 0x000000013f087887 */ /* 0x000fe40008000000 */
[----:B------:R-:W-:Y:S01]  /*3030*/  USEL UR20, UR20, URZ, UP0 ;  /* 0x0000003f14147287 */ /* 0x000fe20008000000 */
[----:B------:R-:W-:-:S03]  /*3040*/  SEL R11, R11, RZ, P0 ;  /* 0x000000ff0b0b7207 */ /* 0x000fc60000000000 */
[----:B------:R-:W-:Y:S01]  /*3050*/  LOP3.LUT R15, R15, UR8, RZ, 0x3c, !PT ;  /* 0x000000080f0f7c12 */ /* 0x000fe2000f8e3cff */
[----:B------:R-:W-:Y:S01]  /*3060*/  UMOV UR8, 0x1 ;  /* 0x0000000100087882 */ /* 0x000fe20000000000 */
[----:B------:R-:W-:Y:S06]  /*3070*/  @P1 BRA `(.L_x_31) ;  /* 0xfffffff000d41947 */ /* 0x000fec000383ffff */
.L_x_23:
[----:B------:R-:W-:Y:S01]  /*3080*/  UISETP.NE.AND UP0, UPT, UR6, URZ, UPT ;  /* 0x0000003f0600728c */ /* 0x000fe2000bf05270 */
[----:B01----:R-:W0:Y:S03]  /*3090*/  LDC R10, c[0x0][0x28c] ;  /* 0x0000a300ff0a7b82 */ /* 0x003e260000000800 */
[----:B------:R-:W-:-:S06]  /*30a0*/  USEL UR6, URZ, 0x1, !UP0 ;  /* 0x000000013f067887 */ /* 0x000fcc000c000000 */
[----:B------:R-:W-:Y:S02]  /*30b0*/  ISETP.NE.AND P0, PT, RZ, UR6, PT ;  /* 0x00000006ff007c0c */ /* 0x000fe4000bf05270 */
[----:B0-----:R-:W-:-:S11]  /*30c0*/  ISETP.GE.AND P1, PT, R10, 0x1, PT ;  /* 0x000000010a00780c */ /* 0x001fd60003f26270 */
[----:B------:R-:W-:Y:S05]  /*30d0*/  @!P0 BRA `(.L_x_32) ;  /* 0x0000000000c48947 */ /* 0x000fea0003800000 */
[----:B------:R-:W-:Y:S02]  /*30e0*/  WARPGROUP.DEPBAR.LE gsb0, 0x0 ;  /* 0x00008000000079c5 */ /* 0x000fe40000010000 */
[----:B------:R-:W-:Y:S01]  /*30f0*/  FADD R113, R64, R113 ;  /* 0x0000007140717221 */ /* 0x000fe20000000000 */
        /* <DEDUP_REMOVED lines=46> */
[----:B------:R-:W-:-:S07]  /*33e0*/  FADD R18, R18, R31 ;  /* 0x0000001f12127221 */ /* 0x000fce0000000000 */
.L_x_32:
[----:B------:R-:W-:Y:S02]  /*33f0*/  WARPGROUP.DEPBAR.LE gsb0, 0x0 ;  /* 0x00008000000079c5 */ /* 0x000fe40000010000 */
[----:B------:R-:W-:Y:S05]  /*3400*/  @!P1 BRA `(.L_x_33) ;  /* 0x0000000000549947 */ /* 0x000fea0003800000 */
[----:B------:R-:W-:-:S13]  /*3410*/  ISETP.NE.AND P0, PT, R114, 0x3, PT ;  /* 0x000000037200780c */ /* 0x000fda0003f05270 */
[----:B------:R-:W-:Y:S05]  /*3420*/  @!P0 BRA `(.L_x_34) ;  /* 0x0000000000048947 */ /* 0x000fea0003800000 */
[----:B------:R-:W-:Y:S01]  /*3430*/  BPT.TRAP 0x1 ;  /* 0x000000040000795c */ /* 0x000fe20000300000 */
.L_x_34:
[----:B------:R-:W-:Y:S01]  /*3440*/  ISETP.NE.AND P0, PT, R6, RZ, PT ;  /* 0x000000ff0600720c */ /* 0x000fe20003f05270 */
[----:B------:R-:W-:Y:S01]  /*3450*/  BSSY B0, `(.L_x_35) ;  /* 0x000000e000007945 */ /* 0x000fe20003800000 */
[----:B------:R-:W-:-:S11]  /*3460*/  ISETP.GT.U32.AND P1, PT, R4, 0x1, PT ;  /* 0x000000010400780c */ /* 0x000fd60003f24070 */
[----:B------:R-:W-:Y:S05]  /*3470*/  @!P0 BRA `(.L_x_36) ;  /* 0x00000000002c8947 */ /* 0x000fea0003800000 */
[----:B------:R-:W-:-:S04]  /*3480*/  UISETP.LT.AND UP0, UPT, UR9, 0x1, UPT ;  /* 0x000000010900788c */ /* 0x000fc8000bf01270 */
[----:B------:R-:W-:-:S04]  /*3490*/  USEL UR8, UR9, 0x1, UP0 ;  /* 0x0000000109087887 */ /* 0x000fc80008000000 */
[----:B------:R-:W-:-:S04]  /*34a0*/  UIADD3 UR8, UR5, UR9, -UR8 ;  /* 0x0000000905087290 */ /* 0x000fc8000fffe808 */
[----:B------:R-:W-:-:S04]  /*34b0*/  UIMAD.WIDE.U32 UR6, UR8, -0x33333333, URZ ;  /* 0xcccccccd080678a5 */ /* 0x000fc8000f8e003f */
[----:B------:R-:W-:-:S04]  /*34c0*/  USHF.R.U32.HI UR6, URZ, 0x2, UR7 ;  /* 0x000000023f067899 */ /* 0x000fc80008011607 */
[----:B------:R-:W-:-:S04]  /*34d0*/  UIMAD UR8, UR6, -0x5, UR8 ;  /* 0xfffffffb060878a4 */ /* 0x000fc8000f8e0208 */
[----:B------:R-:W-:-:S04]  /*34e0*/  ULEA UR8, UR8, UR11, 0x3 ;  /* 0x0000000b08087291 */ /* 0x000fc8000f8e183f */
[----:B------:R-:W-:-:S06]  /*34f0*/  UIADD3 UR8, UR8, 0x28, URZ ;  /* 0x0000002808087890 */ /* 0x000fcc000fffe03f */
[----:B------:R-:W-:-:S05]  /*3500*/  IMAD.U32 R10, RZ, RZ, UR8 ;  /* 0x00000008ff0a7e24 */ /* 0x000fca000f8e00ff */
[----:B------:R-:W-:-:S04]  /*3510*/  PRMT R10, R5, 0x654, R10 ;  /* 0x00000654050a7816 */ /* 0x000fc8000000000a */
[----:B------:R0:W-:Y:S03]  /*3520*/  SYNCS.ARRIVE.TRANS64.RED.A1T0 RZ, [R10+URZ], RZ ;  /* 0x000000ff0aff79a7 */ /* 0x0001e6000810043f */
.L_x_36:
[----:B------:R-:W-:Y:S05]  /*3530*/  BSYNC B0 ;  /* 0x0000000000007941 */ /* 0x000fea0003800000 */
.L_x_35:
[----:B------:R-:W-:Y:S05]  /*3540*/  @P1 BRA `(.L_x_33) ;  /* 0x0000000000041947 */ /* 0x000fea0003800000 */
[----:B------:R-:W-:Y:S01]  /*3550*/  BPT.TRAP 0x1 ;  /* 0x000000040000795c */ /* 0x000fe20000300000 */
.L_x_33:
[----:B------:R-:W1:Y:S01]  /*3560*/  LDC R24, c[0x0][0x288] ;  /* 0x0000a200ff187b82 */ /* 0x000e620000000800 */
[--C-:B0-----:R-:W-:Y:S01]  /*3570*/  SHF.R.U32.HI R10, RZ, 0x2, R0.reuse ;  /* 0x00000002ff0a7819 */ /* 0x101fe20000011600 */
[----:B------:R-:W-:Y:S01]  /*3580*/  IMAD R33, R14, 0x30, RZ ;  /* 0x000000300e217824 */ /* 0x000fe200078e02ff */
[----:B------:R-:W-:Y:S01]  /*3590*/  SHF.R.U32.HI R15, RZ, 0x7, R0 ;  /* 0x00000007ff0f7819 */ /* 0x000fe20000011600 */
[----:B------:R-:W-:Y:S01]  /*35a0*/  UIADD3 UR5, UR9, UR5, URZ ;  /* 0x0000000509057290 */ /* 0x000fe2000fffe03f */
[----:B------:R-:W-:Y:S01]  /*35b0*/  LOP3.LUT R11, R10, 0x7, RZ, 0xc0, !PT ;  /* 0x000000070a0b7812 */ /* 0x000fe200078ec0ff */
[----:B------:R-:W-:Y:S01]  /*35c0*/  IMAD.SHL.U32 R14, R12, 0x100, RZ ;  /* 0x000001000c0e7824 */ /* 0x000fe200078e00ff */
[----:B------:R-:W-:Y:S01]  /*35d0*/  LOP3.LUT R10, R15, 0x1, RZ, 0xc0, !PT ;  /* 0x000000010f0a7812 */ /* 0x000fe200078ec0ff */
[----:B------:R-:W-:Y:S01]  /*35e0*/  UISETP.GT.U32.AND UP0, UPT, UR5, 0x4, UPT ;  /* 0x000000040500788c */ /* 0x000fe2000bf04070 */
[----:B------:R-:W-:Y:S01]  /*35f0*/  LOP3.LUT R13, R0, 0x60, RZ, 0xc0, !PT ;  /* 0x00000060000d7812 */ /* 0x000fe200078ec0ff */
[----:B------:R-:W-:Y:S01]  /*3600*/  ULDC UR12, c[0x0][0x284] ;  /* 0x0000a100000c7ab9 */ /* 0x000fe20000000800 */
[----:B------:R-:W-:Y:S01]  /*3610*/  UISETP.GE.U32.AND UP1, UPT, UR9, 0x5, UPT ;  /* 0x000000050900788c */ /* 0x000fe2000bf26070 */
[----:B------:R-:W-:Y:S01]  /*3620*/  IMAD.SHL.U32 R26, R10, 0x40, RZ ;  /* 0x000000400a1a7824 */ /* 0x000fe200078e00ff */
[----:B------:R-:W-:Y:S01]  /*3630*/  SHF.R.U32.HI R16, RZ, 0x1, R13 ;  /* 0x00000001ff107819 */ /* 0x000fe2000001160d */
[----:B------:R-:W-:Y:S01]  /*3640*/  UISETP.LT.U32.AND UP0, UPT, UR9, 0x5, UP0 ;  /* 0x000000050900788c */ /* 0x000fe20008701070 */
[----:B------:R-:W-:Y:S01]  /*3650*/  SHF.R.S32.HI R29, RZ, 0x1f, R7 ;  /* 0x0000001fff1d7819 */ /* 0x000fe20000011407 */
[----:B------:R-:W-:Y:S01]  /*3660*/  ULDC.64 UR10, c[0x0][0x5d0] ;  /* 0x00017400000a7ab9 */ /* 0x000fe20000000a00 */
[--C-:B------:R-:W-:Y:S01]  /*3670*/  LOP3.LUT R13, R26, 0x40, R11.reuse, 0xe2, !PT ;  /* 0x000000401a0d7812 */ /* 0x100fe200078ee20b */
[C---:B------:R-:W-:Y:S01]  /*3680*/  IMAD.SHL.U32 R26, R0.reuse, 0x2, RZ ;  /* 0x00000002001a7824 */ /* 0x040fe200078e00ff */
[----:B------:R-:W-:Y:S01]  /*3690*/  IADD3 R17, RZ, -R16, -R11 ;  /* 0x80000010ff117210 */ /* 0x000fe20007ffe80b */
[----:B------:R-:W-:Y:S01]  /*36a0*/  UIMAD.WIDE.U32 UR6, UR5, -0x33333333, URZ ;  /* 0xcccccccd050678a5 */ /* 0x000fe2000f8e003f */
[----:B------:R-:W-:Y:S01]  /*36b0*/  LOP3.LUT R15, R0, 0x3, RZ, 0xc0, !PT ;  /* 0x00000003000f7812 */ /* 0x000fe200078ec0ff */
[----:B------:R-:W-:Y:S01]  /*36c0*/  USEL UR8, URZ, 0x1, !UP0 ;  /* 0x000000013f087887 */ /* 0x000fe2000c000000 */
[C---:B------:R-:W-:Y:S01]  /*36d0*/  LOP3.LUT R26, R33.reuse, 0x6, R26, 0xf8, !PT ;  /* 0x00000006211a7812 */ /* 0x040fe200078ef81a */
[----:B------:R-:W-:Y:S01]  /*36e0*/  IMAD R17, R10, -0x40, R17 ;  /* 0xffffffc00a117824 */ /* 0x000fe200078e0211 */
[----:B-1----:R-:W-:Y:S01]  /*36f0*/  ISETP.GE.AND P0, PT, R33, R24, PT ;  /* 0x000000182100720c */ /* 0x002fe20003f06270 */
[----:B------:R-:W-:Y:S01]  /*3700*/  IMAD R10, R29, UR10, RZ ;  /* 0x0000000a1d0a7c24 */ /* 0x000fe2000f8e02ff */
[----:B------:R-:W-:Y:S01]  /*3710*/  SHF.R.S32.HI R27, RZ, 0x1f, R26 ;  /* 0x0000001fff1b7819 */ /* 0x000fe2000001141a */
[----:B------:R-:W-:Y:S01]  /*3720*/  USHF.R.U32.HI UR6, URZ, 0x2, UR7 ;  /* 0x000000023f067899 */ /* 0x000fe20008011607 */
[----:B------:R-:W-:Y:S01]  /*3730*/  ISETP.GE.OR P0, PT, R14, UR12, P0 ;  /* 0x0000000c0e007c0c */ /* 0x000fe20008706670 */
[----:B------:R-:W-:Y:S01]  /*3740*/  ULOP3.LUT UR4, UR4, UR8, URZ, 0x3c, !UPT ;  /* 0x0000000804047292 */ /* 0x000fe2000f8e3c3f */
[----:B------:R-:W-:Y:S01]  /*3750*/  IMAD R28, R15, -0x2, R24 ;  /* 0xfffffffe0f1c7824 */ /* 0x000fe200078e0218 */
[----:B------:R-:W-:Y:S01]  /*3760*/  UIMAD UR5, UR6, -0x5, UR5 ;  /* 0xfffffffb060578a4 */ /* 0x000fe2000f8e0205 */
[----:B------:R-:W-:Y:S01]  /*3770*/  IMAD.WIDE R24, R12, 0x100, RZ ;  /* 0x000001000c187825 */ /* 0x000fe200078e02ff */
[----:B------:R-:W-:Y:S01]  /*3780*/  @UP1 ULOP3.LUT UR4, UR4, 0x1, UR6, 0x78, !UPT ;  /* 0x0000000104041892 */ /* 0x000fe2000f8e7806 */
[----:B------:R-:W-:-:S02]  /*3790*/  IADD3 R38, -R14, UR12, R17 ;  /* 0x0000000c0e267c10 */ /* 0x000fc4000fffe111 */
[C---:B------:R-:W-:Y:S01]  /*37a0*/  IMAD R15, R7.reuse, UR11, R10 ;  /* 0x0000000b070f7c24 */ /* 0x040fe2000f8e020a */
[----:B------:R-:W-:Y:S01]  /*37b0*/  LOP3.LUT R39, R24, R13, R16, 0xfe, !PT ;  /* 0x0000000d18277212 */ /* 0x000fe200078efe10 */
[----:B------:R-:W-:-:S04]  /*37c0*/  IMAD.WIDE.U32 R10, R7, UR10, R26 ;  /* 0x0000000a070a7c25 */ /* 0x000fc8000f8e001a */
[----:B------:R-:W-:Y:S02]  /*37d0*/  IMAD.IADD R11, R11, 0x1, R15 ;  /* 0x000000010b0b7824 */ /* 0x000fe400078e020f */
[----:B------:R-:W-:Y:S02]  /*37e0*/  IMAD.IADD R33, R28, 0x1, -R33 ;  /* 0x000000011c217824 */ /* 0x000fe400078e0a21 */
[----:B------:R-:W-:Y:S01]  /*37f0*/  IMAD.MOV.U32 R32, RZ, RZ, -0x1 ;  /* 0xffffffffff207424 */ /* 0x000fe200078e00ff */
[----:B------:R-:W-:Y:S06]  /*3800*/  @P0 BRA `(.L_x_37) ;  /* 0x0000003400c40947 */ /* 0x000fec0003800000 */
[----:B------:R-:W0:Y:S01]  /*3810*/  LDC.64 R30, c[0x0][0x5c8] ;  /* 0x00017200ff1e7b82 */ /* 0x000e220000000a00 */
[----:B------:R-:W-:Y:S01]  /*3820*/  ULDC.64 UR6, c[0x0][0x5c0] ;  /* 0x0001700000067ab9 */ /* 0x000fe20000000a00 */
[----:B------:R-:W-:Y:S01]  /*3830*/  BSSY B0, `(.L_x_37) ;  /* 0x000036e000007945 */ /* 0x000fe20003800000 */
[-C--:B0-----:R-:W-:Y:S01]  /*3840*/  IMAD R12, R25, R30.reuse, RZ ;  /* 0x0000001e190c7224 */ /* 0x081fe200078e02ff */
[----:B------:R-:W-:Y:S01]  /*3850*/  SHF.L.U64.HI R28, R30, 0x3, R31 ;  /* 0x000000031e1c7819 */ /* 0x000fe2000001021f */
[----:B------:R-:W-:-:S04]  /*3860*/  IMAD.WIDE.U32 R16, R39, R30, R10 ;  /* 0x0000001e27107225 */ /* 0x000fc800078e000a */
[----:B------:R-:W-:Y:S01]  /*3870*/  IMAD R11, R39, R31, R12 ;  /* 0x0000001f270b7224 */ /* 0x000fe200078e020c */
[----:B------:R-:W-:Y:S01]  /*3880*/  IADD3 R10, P3, R16, UR6, RZ ;  /* 0x00000006100a7c10 */ /* 0x000fe2000ff7e0ff */
[C---:B------:R-:W-:Y:S01]  /*3890*/  IMAD.SHL.U32 R15, R30.reuse, 0x8, RZ ;  /* 0x000000081e0f7824 */ /* 0x040fe200078e00ff */
[----:B------:R-:W-:Y:S01]  /*38a0*/  LEA R12, P2, R30, R16, 0x7 ;  /* 0x000000101e0c7211 */ /* 0x000fe200078438ff */
[----:B------:R-:W-:-:S03]  /*38b0*/  IMAD.IADD R17, R17, 0x1, R11 ;  /* 0x0000000111117824 */ /* 0x000fc600078e020b */
[----:B------:R-:W-:Y:S02]  /*38c0*/  IADD3 R16, P1, P0, R16, UR6, R15 ;  /* 0x0000000610107c10 */ /* 0x000fe4000f83e00f */
[----:B------:R-:W-:Y:S02]  /*38d0*/  IADD3.X R11, R17, UR7, RZ, P3, !PT ;  /* 0x00000007110b7c10 */ /* 0x000fe40009ffe4ff */
[----:B---3-5:R-:W-:Y:S02]  /*38e0*/  FSETP.NEU.AND P3, PT, R9, RZ, PT ;  /* 0x000000ff0900720b */ /* 0x028fe40003f6d000 */
[----:B------:R-:W-:Y:S02]  /*38f0*/  LEA.HI.X R13, R30, R17, R31, 0x7, P2 ;  /* 0x000000111e0d7211 */ /* 0x000fe400010f3c1f */
[C---:B------:R-:W-:Y:S02]  /*3900*/  IADD3 R14, P2, R12.reuse, UR6, RZ ;  /* 0x000000060c0e7c10 */ /* 0x040fe4000ff5e0ff */
[----:B------:R-:W-:-:S02]  /*3910*/  IADD3 R12, P5, P6, R12, UR6, R15 ;  /* 0x000000060c0c7c10 */ /* 0x000fc4000febe00f */
[----:B------:R-:W-:Y:S02]  /*3920*/  IADD3.X R15, R13, UR7, RZ, P2, !PT ;  /* 0x000000070d0f7c10 */ /* 0x000fe400097fe4ff */
[--C-:B------:R-:W-:Y:S02]  /*3930*/  IADD3.X R17, R17, UR7, R28.reuse, P1, P0 ;  /* 0x0000000711117c10 */ /* 0x100fe40008fe041c */
[----:B------:R-:W-:Y:S01]  /*3940*/  IADD3.X R13, R13, UR7, R28, P5, P6 ;  /* 0x000000070d0d7c10 */ /* 0x000fe2000afec41c */
[----:B------:R-:W-:Y:S06]  /*3950*/  @!P3 BRA `(.L_x_38) ;  /* 0x00000028005cb947 */ /* 0x000fec0003800000 */
[----:B------:R-:W-:Y:S01]  /*3960*/  ULDC.64 UR6, c[0x0][0x5b8] ;  /* 0x00016e0000067ab9 */ /* 0x000fe20000000a00 */
[----:B------:R-:W-:Y:S01]  /*3970*/  ISETP.GE.AND P3, PT, R38, 0x1, PT ;  /* 0x000000012600780c */ /* 0x000fe20003f66270 */
[----:B------:R-:W-:Y:S01]  /*3980*/  IMAD R30, R29, UR6, RZ ;  /* 0x000000061d1e7c24 */ /* 0x000fe2000f8e02ff */
[----:B------:R-:W-:Y:S01]  /*3990*/  ULDC.64 UR10, c[0x0][0x5a8] ;  /* 0x00016a00000a7ab9 */ /* 0x000fe20000000a00 */
[----:B------:R-:W-:Y:S01]  /*39a0*/  IMAD.WIDE.U32 R28, R7, UR6, R26 ;  /* 0x00000006071c7c25 */ /* 0x000fe2000f8e001a */
[----:B------:R-:W-:Y:S01]  /*39b0*/  ISETP.LT.OR P1, PT, R33, 0x1, !P3 ;  /* 0x000000012100780c */ /* 0x000fe20005f21670 */
[----:B------:R-:W-:Y:S02]  /*39c0*/  BSSY B1, `(.L_x_39) ;  /* 0x000000c000017945 */ /* 0x000fe40003800000 */
[----:B------:R-:W-:Y:S01]  /*39d0*/  IMAD R7, R7, UR7, R30 ;  /* 0x0000000707077c24 */ /* 0x000fe2000f8e021e */
[----:B------:R-:W-:-:S03]  /*39e0*/  ULDC.64 UR6, c[0x0][0x5b0] ;  /* 0x00016c0000067ab9 */ /* 0x000fc60000000a00 */
[----:B------:R-:W-:Y:S02]  /*39f0*/  IMAD.IADD R29, R29, 0x1, R7 ;  /* 0x000000011d1d7824 */ /* 0x000fe400078e0207 */
[----:B------:R-:W-:Y:S02]  /*3a00*/  IMAD R7, R25, UR6, RZ ;  /* 0x0000000619077c24 */ /* 0x000fe4000f8e02ff */
[----:B------:R-:W-:-:S04]  /*3a10*/  IMAD.WIDE.U32 R26, R39, UR6, R28 ;  /* 0x00000006271a7c25 */ /* 0x000fc8000f8e001c */
[----:B------:R-:W-:Y:S01]  /*3a20*/  IMAD R7, R39, UR7, R7 ;  /* 0x0000000727077c24 */ /* 0x000fe2000f8e0207 */
[----:B------:R-:W-:-:S04]  /*3a30*/  IADD3 R26, P0, R26, UR10, RZ ;  /* 0x0000000a1a1a7c10 */ /* 0x000fc8000ff1e0ff */
[--C-:B------:R-:W-:Y:S02]  /*3a40*/  IADD3.X R27, R27, UR11, R7.reuse, P0, !PT ;  /* 0x0000000b1b1b7c10 */ /* 0x100fe400087fe407 */
[----:B------:R-:W-:Y:S01]  /*3a50*/  PRMT R7, RZ, 0x7610, R7 ;  /* 0x00007610ff077816 */ /* 0x000fe20000000007 */
[----:B------:R-:W-:Y:S06]  /*3a60*/  @P1 BRA `(.L_x_40) ;  /* 0x0000000000041947 */ /* 0x000fec0003800000 */
[----:B------:R0:W5:Y:S02]  /*3a70*/  LDG.E.U8 R7, desc[UR22][R26.64] ;  /* 0x000000161a077981 */ /* 0x000164000c1e1100 */
.L_x_40:
[----:B------:R-:W-:Y:S05]  /*3a80*/  BSYNC B1 ;  /* 0x0000000000017941 */ /* 0x000fea0003800000 */
.L_x_39:
[----:B-----5:R-:W-:Y:S01]  /*3a90*/  LOP3.LUT R7, R7, 0xff, RZ, 0xc0, !PT ;  /* 0x000000ff07077812 */ /* 0x020fe200078ec0ff */
[----:B------:R-:W-:Y:S01]  /*3aa0*/  BSSY B1, `(.L_x_41) ;  /* 0x000000b000017945 */ /* 0x000fe20003800000 */
[----:B------:R-:W-:Y:S02]  /*3ab0*/  ISETP.LT.OR P0, PT, R33, 0x2, !P3 ;  /* 0x000000022100780c */ /* 0x000fe40005f01670 */
[----:B------:R-:W-:-:S05]  /*3ac0*/  F2FP.F16.E4M3.UNPACK_B R7, R7 ;  /* 0x00000007ff07723e */ /* 0x000fca00020006ff */
[----:B------:R-:W-:Y:S01]  /*3ad0*/  HADD2.F32 R30, -RZ, R7.H0_H0 ;  /* 0x20000007ff1e7230 */ /* 0x000fe20000004100 */
[----:B------:R-:W-:-:S04]  /*3ae0*/  PRMT R7, RZ, 0x7610, R7 ;  /* 0x00007610ff077816 */ /* 0x000fc80000000007 */
[----:B------:R-:W-:-:S04]  /*3af0*/  FMUL R30, R30, R9 ;  /* 0x000000091e1e7220 */ /* 0x000fc80000400000 */
[----:B--2---:R-:W-:-:S05]  /*3b00*/  FFMA R30, R113, R8, R30 ;  /* 0x00000008711e7223 */ /* 0x004fca000000001e */
[----:B------:R-:W-:-:S05]  /*3b10*/  F2FP.SATFINITE.E4M3.F32.PACK_AB_MERGE_C R31, RZ, R30, RZ ;  /* 0x0000001eff1f723e */ /* 0x000fca00048070ff */
[----:B------:R1:W-:Y:S01]  /*3b20*/  @!P1 STG.E.U8 desc[UR22][R10.64], R31 ;  /* 0x0000001f0a009986 */ /* 0x0003e2000c101116 */
[----:B------:R-:W-:Y:S05]  /*3b30*/  @P0 BRA `(.L_x_42) ;  /* 0x0000000000040947 */ /* 0x000fea0003800000 */
[----:B------:R2:W5:Y:S02]  /*3b40*/  LDG.E.U8 R7, desc[UR22][R26.64+0x1] ;  /* 0x000001161a077981 */ /* 0x000564000c1e1100 */
.L_x_42:
[----:B------:R-:W-:Y:S05]  /*3b50*/  BSYNC B1 ;  /* 0x0000000000017941 */ /* 0x000fea0003800000 */
.L_x_41:
[----:B-----5:R-:W-:Y:S01]  /*3b60*/  LOP3.LUT R7, R7, 0xff, RZ, 0xc0, !PT ;  /* 0x000000ff07077812 */ /* 0x020fe200078ec0ff */
[----:B------:R-:W-:Y:S01]  /*3b70*/  BSSY B1, `(.L_x_43) ;  /* 0x0000013000017945 */ /* 0x000fe20003800000 */
[----:B------:R-:W-:Y:S02]  /*3b80*/  IADD3 R35, P1, R39, 0x8, RZ ;  /* 0x0000000827237810 */ /* 0x000fe40007f3e0ff */
[----:B------:R-:W-:Y:S02]  /*3b90*/  F2FP.F16.E4M3.UNPACK_B R7, R7 ;  /* 0x00000007ff07723e */ /* 0x000fe400020006ff */
[----:B------:R-:W-:Y:S01]  /*3ba0*/  ISETP.GE.AND P2, PT, R38, 0x9, PT ;  /* 0x000000092600780c */ /* 0x000fe20003f46270 */
[----:B-1----:R-:W-:Y:S02]  /*3bb0*/  IMAD.X R31, RZ, RZ, R25, P1 ;  /* 0x000000ffff1f7224 */ /* 0x002fe400008e0619 */
[----:B------:R-:W-:Y:S01]  /*3bc0*/  HADD2.F32 R30, -RZ, R7.H0_H0 ;  /* 0x20000007ff1e7230 */ /* 0x000fe20000004100 */
[----:B------:R-:W-:Y:S01]  /*3bd0*/  ISETP.LT.OR P5, PT, R33, 0x1, !P2 ;  /* 0x000000012100780c */ /* 0x000fe200057a1670 */
[----:B------:R-:W-:-:S03]  /*3be0*/  IMAD R34, R31, UR6, RZ ;  /* 0x000000061f227c24 */ /* 0x000fc6000f8e02ff */
[----:B------:R-:W-:Y:S01]  /*3bf0*/  FMUL R7, R30, R9 ;  /* 0x000000091e077220 */ /* 0x000fe20000400000 */
[----:B------:R-:W-:-:S04]  /*3c00*/  IMAD.WIDE.U32 R30, R35, UR6, R28 ;  /* 0x00000006231e7c25 */ /* 0x000fc8000f8e001c */
[----:B------:R-:W-:Y:S01]  /*3c10*/  FFMA R7, R112, R8, R7 ;  /* 0x0000000870077223 */ /* 0x000fe20000000007 */
[----:B------:R-:W-:Y:S01]  /*3c20*/  IMAD R35, R35, UR7, R34 ;  /* 0x0000000723237c24 */ /* 0x000fe2000f8e0222 */
[----:B------:R-:W-:-:S03]  /*3c30*/  IADD3 R30, P1, R30, UR10, RZ ;  /* 0x0000000a1e1e7c10 */ /* 0x000fc6000ff3e0ff */
[----:B------:R-:W-:Y:S02]  /*3c40*/  F2FP.SATFINITE.E4M3.F32.PACK_AB_MERGE_C R37, RZ, R7, RZ ;  /* 0x00000007ff25723e */ /* 0x000fe400048070ff */
[----:B------:R-:W-:Y:S02]  /*3c50*/  IADD3.X R31, R31, UR11, R35, P1, !PT ;  /* 0x0000000b1f1f7c10 */ /* 0x000fe40008ffe423 */
[----:B------:R-:W-:Y:S01]  /*3c60*/  PRMT R7, RZ, 0x7610, R7 ;  /* 0x00007610ff077816 */ /* 0x000fe20000000007 */
[----:B------:R1:W-:Y:S01]  /*3c70*/  @!P0 STG.E.U8 desc[UR22][R10.64+0x1], R37 ;  /* 0x000001250a008986 */ /* 0x0003e2000c101116 */
[----:B------:R-:W-:Y:S05]  /*3c80*/  @P5 BRA `(.L_x_44) ;  /* 0x0000000000045947 */ /* 0x000fea0003800000 */
[----:B------:R3:W5:Y:S02]  /*3c90*/  LDG.E.U8 R7, desc[UR22][R30.64] ;  /* 0x000000161e077981 */ /* 0x000764000c1e1100 */
.L_x_44:
[----:B------:R-:W-:Y:S05]  /*3ca0*/  BSYNC B1 ;  /* 0x0000000000017941 */ /* 0x000fea0003800000 */
.L_x_43:
[----:B-----5:R-:W-:Y:S01]  /*3cb0*/  LOP3.LUT R7, R7, 0xff, RZ, 0xc0, !PT ;  /* 0x000000ff07077812 */ /* 0x020fe200078ec0ff */
[----:B------:R-:W-:Y:S01]  /*3cc0*/  BSSY B1, `(.L_x_45) ;  /* 0x000000b000017945 */ /* 0x000fe20003800000 */
[----:B------:R-:W-:Y:S02]  /*3cd0*/  ISETP.LT.OR P0, PT, R33, 0x2, !P2 ;  /* 0x000000022100780c */ /* 0x000fe40005701670 */
[----:B------:R-:W-:-:S05]  /*3ce0*/  F2FP.F16.E4M3.UNPACK_B R7, R7 ;  /* 0x00000007ff07723e */ /* 0x000fca00020006ff */
[----:B------:R-:W-:Y:S01]  /*3cf0*/  HADD2.F32 R34, -RZ, R7.H0_H0 ;  /* 0x20000007ff227230 */ /* 0x000fe20000004100 */
[----:B------:R-:W-:-:S04]  /*3d00*/  PRMT R7, RZ, 0x7610, R7 ;  /* 0x00007610ff077816 */ /* 0x000fc80000000007 */
[----:B------:R-:W-:-:S04]  /*3d10*/  FMUL R34, R34, R9 ;  /* 0x0000000922227220 */ /* 0x000fc80000400000 */
[----:B------:R-:W-:-:S05]  /*3d20*/  FFMA R34, R111, R8, R34 ;  /* 0x000000086f227223 */ /* 0x000fca0000000022 */
[----:B------:R-:W-:-:S05]  /*3d30*/  F2FP.SATFINITE.E4M3.F32.PACK_AB_MERGE_C R35, RZ, R34, RZ ;  /* 0x00000022ff23723e */ /* 0x000fca00048070ff */
[----:B------:R4:W-:Y:S01]  /*3d40*/  @!P5 STG.E.U8 desc[UR22][R16.64], R35 ;  /* 0x000000231000d986 */ /* 0x0009e2000c101116 */
[----:B------:R-:W-:Y:S05]  /*3d50*/  @P0 BRA `(.L_x_46) ;  /* 0x0000000000040947 */ /* 0x000fea0003800000 */
[----:B------:R0:W5:Y:S02]  /*3d60*/  LDG.E.U8 R7, desc[UR22][R30.64+0x1] ;  /* 0x000001161e077981 */ /* 0x000164000c1e1100 */
.L_x_46:
[----:B------:R-:W-:Y:S05]  /*3d70*/  BSYNC B1 ;  /* 0x0000000000017941 */ /* 0x000fea0003800000 */
.L_x_45:
[----:B-----5:R-:W-:Y:S01]  /*3d80*/  LOP3.LUT R7, R7, 0xff, RZ, 0xc0, !PT ;  /* 0x000000ff07077812 */ /* 0x020fe200078ec0ff */
[----:B------:R-:W-:Y:S01]  /*3d90*/  BSSY B1, `(.L_x_47) ;  /* 0x000000b000017945 */ /* 0x000fe20003800000 */
[----:B------:R-:W-:Y:S02]  /*3da0*/  ISETP.LT.OR P1, PT, R33, 0x9, !P3 ;  /* 0x000000092100780c */ /* 0x000fe40005f21670 */
[----:B------:R-:W-:-:S05]  /*3db0*/  F2FP.F16.E4M3.UNPACK_B R7, R7 ;  /* 0x00000007ff07723e */ /* 0x000fca00020006ff */
[----:B------:R-:W-:-:S05]  /*3dc0*/  HADD2.F32 R34, -RZ, R7.H0_H0 ;  /* 0x20000007ff227230 */ /* 0x000fca0000004100 */
[----:B------:R-:W-:-:S04]  /*3dd0*/  FMUL R7, R34, R9 ;  /* 0x0000000922077220 */ /* 0x000fc80000400000 */
[----:B------:R-:W-:-:S05]  /*3de0*/  FFMA R7, R110, R8, R7 ;  /* 0x000000086e077223 */ /* 0x000fca0000000007 */
[----:B----4-:R-:W-:Y:S02]  /*3df0*/  F2FP.SATFINITE.E4M3.F32.PACK_AB_MERGE_C R35, RZ, R7, RZ ;  /* 0x00000007ff23723e */ /* 0x010fe400048070ff */
[----:B------:R-:W-:-:S03]  /*3e00*/  PRMT R7, RZ, 0x7610, R7 ;  /* 0x00007610ff077816 */ /* 0x000fc60000000007 */
[----:B------:R4:W-:Y:S01]  /*3e10*/  @!P0 STG.E.U8 desc[UR22][R16.64+0x1], R35 ;  /* 0x0000012310008986 */ /* 0x0009e2000c101116 */
[----:B------:R-:W-:Y:S05]  /*3e20*/  @P1 BRA `(.L_x_48) ;  /* 0x0000000000041947 */ /* 0x000fea0003800000 */
[----:B------:R0:W5:Y:S02]  /*3e30*/  LDG.E.U8 R7, desc[UR22][R26.64+0x8] ;  /* 0x000008161a077981 */ /* 0x000164000c1e1100 */
.L_x_48:
[----:B------:R-:W-:Y:S05]  /*3e40*/  BSYNC B1 ;  /* 0x0000000000017941 */ /* 0x000fea0003800000 */
.L_x_47:
        /* <DEDUP_REMOVED lines=8> */
[----:B----4-:R-:W-:-:S05]  /*3ed0*/  F2FP.SATFINITE.E4M3.F32.PACK_AB_MERGE_C R35, RZ, R34, RZ ;  /* 0x00000022ff23723e */ /* 0x010fca00048070ff */
[----:B------:R4:W-:Y:S01]  /*3ee0*/  @!P1 STG.E.U8 desc[UR22][R10.64+0x8], R35 ;  /* 0x000008230a009986 */ /* 0x0009e2000c101116 */
[----:B------:R-:W-:Y:S05]  /*3ef0*/  @P0 BRA `(.L_x_50) ;  /* 0x0000000000040947 */ /* 0x000fea0003800000 */
[----:B------:R0:W5:Y:S02]  /*3f00*/  LDG.E.U8 R7, desc[UR22][R26.64+0x9] ;  /* 0x000009161a077981 */ /* 0x000164000c1e1100 */
.L_x_50:
[----:B------:R-:W-:Y:S05]  /*3f10*/  BSYNC B1 ;  /* 0x0000000000017941 */ /* 0x000fea0003800000 */
.L_x_49:
        /* <DEDUP_REMOVED lines=12> */
.L_x_52:
[----:B------:R-:W-:Y:S05]  /*3fe0*/  BSYNC B1 ;  /* 0x0000000000017941 */ /* 0x000fea0003800000 */
.L_x_51:
        /* <DEDUP_REMOVED lines=12> */
.L_x_54:
[----:B------:R-:W-:Y:S05]  /*40b0*/  BSYNC B1 ;  /* 0x0000000000017941 */ /* 0x000fea0003800000 */
.L_x_53:
[----:B-----5:R-:W-:Y:S01]  /*40c0*/  LOP3.LUT R7, R7, 0xff, RZ, 0xc0, !PT ;  /* 0x000000ff07077812 */ /* 0x020fe200078ec0ff */
[----:B------:R-:W-:Y:S01]  /*40d0*/  BSSY B1, `(.L_x_55) ;  /* 0x0000013000017945 */ /* 0x000fe20003800000 */
[----:B-1----:R-:W-:Y:S02]  /*40e0*/  IADD3 R37, P0, R39, 0x80, RZ ;  /* 0x0000008027257810 */ /* 0x002fe40007f1e0ff */
[----:B------:R-:W-:Y:S02]  /*40f0*/  F2FP.F16.E4M3.UNPACK_B R7, R7 ;  /* 0x00000007ff07723e */ /* 0x000fe400020006ff */
[----:B------:R-:W-:Y:S01]  /*4100*/  ISETP.GE.AND P1, PT, R38, 0x81, PT ;  /* 0x000000812600780c */ /* 0x000fe20003f26270 */
[----:B----4-:R-:W-:Y:S02]  /*4110*/  IMAD.X R35, RZ, RZ, R25, P0 ;  /* 0x000000ffff237224 */ /* 0x010fe400000e0619 */
        /* <DEDUP_REMOVED lines=14> */
.L_x_56:
[----:B------:R-:W-:Y:S05]  /*4200*/  BSYNC B1 ;  /* 0x0000000000017941 */ /* 0x000fea0003800000 */
.L_x_55:
        /* <DEDUP_REMOVED lines=12> */
.L_x_58:
[----:B------:R-:W-:Y:S05]  /*42d0*/  BSYNC B1 ;  /* 0x0000000000017941 */ /* 0x000fea0003800000 */
.L_x_57:
[----:B-----5:R-:W-:Y:S01]  /*42e0*/  LOP3.LUT R7, R7, 0xff, RZ, 0xc0, !PT ;  /* 0x000000ff07077812 */ /* 0x020fe200078ec0ff */
[----:B------:R-:W-:Y:S01]  /*42f0*/  BSSY B1, `(.L_x_59) ;  /* 0x0000013000017945 */ /* 0x000fe20003800000 */
[----:B0-----:R-:W-:Y:S02]  /*4300*/  IADD3 R37, P0, R39, 0x88, RZ ;  /* 0x0000008827257810 */ /* 0x001fe40007f1e0ff */
[----:B------:R-:W-:-:S03]  /*4310*/  F2FP.F16.E4M3.UNPACK_B R7, R7 ;  /* 0x00000007ff07723e */ /* 0x000fc600020006ff */
[----:B------:R-:W-:-:S04]  /*4320*/  IMAD.WIDE.U32 R28, R37, UR6, R28 ;  /* 0x00000006251c7c25 */ /* 0x000fc8000f8e001c */
[----:B------:R-:W-:-:S05]  /*4330*/  HADD2.F32 R24, -RZ, R7.H0_H0 ;  /* 0x20000007ff187230 */ /* 0x000fca0000004100 */
[----:B------:R-:W-:Y:S01]  /*4340*/  FMUL R7, R24, R9 ;  /* 0x0000000918077220 */ /* 0x000fe20000400000 */
[----:B------:R-:W-:Y:S01]  /*4350*/  IMAD.X R24, RZ, RZ, R25, P0 ;  /* 0x000000ffff187224 */ /* 0x000fe200000e0619 */
[----:B------:R-:W-:Y:S02]  /*4360*/  ISETP.GE.AND P0, PT, R38, 0x89, PT ;  /* 0x000000892600780c */ /* 0x000fe40003f06270 */
[----:B------:R-:W-:Y:S01]  /*4370*/  FFMA R7, R104, R8, R7 ;  /* 0x0000000868077223 */ /* 0x000fe20000000007 */
[----:B------:R-:W-:-:S04]  /*4380*/  IMAD R24, R24, UR6, RZ ;  /* 0x0000000618187c24 */ /* 0x000fc8000f8e02ff */
[----:B------:R-:W-:Y:S01]  /*4390*/  F2FP.SATFINITE.E4M3.F32.PACK_AB_MERGE_C R39, RZ, R7, RZ ;  /* 0x00000007ff27723e */ /* 0x000fe200048070ff */
[----:B------:R-:W-:Y:S01]  /*43a0*/  IMAD R37, R37, UR7, R24 ;  /* 0x0000000725257c24 */ /* 0x000fe2000f8e0218 */
[----:B------:R-:W-:Y:S02]  /*43b0*/  IADD3 R24, P6, R28, UR10, RZ ;  /* 0x0000000a1c187c10 */ /* 0x000fe4000ffde0ff */
[----:B------:R-:W-:Y:S01]  /*43c0*/  PRMT R7, RZ, 0x7610, R7 ;  /* 0x00007610ff077816 */ /* 0x000fe20000000007 */
[----:B------:R0:W-:Y:S01]  /*43d0*/  @!P5 STG.E.U8 desc[UR22][R14.64+0x1], R39 ;  /* 0x000001270e00d986 */ /* 0x0001e2000c101116 */
[----:B------:R-:W-:Y:S02]  /*43e0*/  ISETP.LT.OR P5, PT, R33, 0x1, !P0 ;  /* 0x000000012100780c */ /* 0x000fe400047a1670 */
[----:B------:R-:W-:-:S11]  /*43f0*/  IADD3.X R25, R29, UR11, R37, P6, !PT ;  /* 0x0000000b1d197c10 */ /* 0x000fd6000b7fe425 */
[----:B0-----:R-:W-:Y:S05]  /*4400*/  @P5 BRA `(.L_x_60) ;  /* 0x0000000000045947 */ /* 0x001fea0003800000 */
[----:B------:R0:W5:Y:S02]  /*4410*/  LDG.E.U8 R7, desc[UR22][R24.64] ;  /* 0x0000001618077981 */ /* 0x000164000c1e1100 */
.L_x_60:
[----:B------:R-:W-:Y:S05]  /*4420*/  BSYNC B1 ;  /* 0x0000000000017941 */ /* 0x000fea0003800000 */
.L_x_59:
        /* <DEDUP_REMOVED lines=12> */
.L_x_62:
[----:B------:R-:W-:Y:S05]  /*44f0*/  BSYNC B1 ;  /* 0x0000000000017941 */ /* 0x000fea0003800000 */
.L_x_61:
[----:B-----5:R-:W-:Y:S01]  /*4500*/  LOP3.LUT R7, R7, 0xff, RZ, 0xc0, !PT ;  /* 0x000000ff07077812 */ /* 0x020fe200078ec0ff */
[----:B------:R-:W-:Y:S01]  /*4510*/  BSSY B1, `(.L_x_63) ;  /* 0x000000b000017945 */ /* 0x000fe20003800000 */
[----:B------:R-:W-:Y:S02]  /*4520*/  ISETP.LT.OR P5, PT, R33, 0x9, !P1 ;  /* 0x000000092100780c */ /* 0x000fe40004fa1670 */
[----:B------:R-:W-:-:S05]  /*4530*/  F2FP.F16.E4M3.UNPACK_B R7, R7 ;  /* 0x00000007ff07723e */ /* 0x000fca00020006ff */
[----:B------:R-:W-:-:S05]  /*4540*/  HADD2.F32 R28, -RZ, R7.H0_H0 ;  /* 0x20000007ff1c7230 */ /* 0x000fca0000004100 */
[----:B------:R-:W-:-:S04]  /*4550*/  FMUL R7, R28, R9 ;  /* 0x000000091c077220 */ /* 0x000fc80000400000 */
[----:B------:R-:W-:-:S05]  /*4560*/  FFMA R7, R102, R8, R7 ;  /* 0x0000000866077223 */ /* 0x000fca0000000007 */
[----:B0-----:R-:W-:Y:S02]  /*4570*/  F2FP.SATFINITE.E4M3.F32.PACK_AB_MERGE_C R29, RZ, R7, RZ ;  /* 0x00000007ff1d723e */ /* 0x001fe400048070ff */
[----:B------:R-:W-:-:S03]  /*4580*/  PRMT R7, RZ, 0x7610, R7 ;  /* 0x00007610ff077816 */ /* 0x000fc60000000007 */
[----:B------:R0:W-:Y:S01]  /*4590*/  @!P6 STG.E.U8 desc[UR22][R12.64+0x1], R29 ;  /* 0x0000011d0c00e986 */ /* 0x0001e2000c101116 */
[----:B------:R-:W-:Y:S05]  /*45a0*/  @P5 BRA `(.L_x_64) ;  /* 0x0000000000045947 */ /* 0x000fea0003800000 */
[----:B------:R0:W5:Y:S02]  /*45b0*/  LDG.E.U8 R7, desc[UR22][R34.64+0x8] ;  /* 0x0000081622077981 */ /* 0x000164000c1e1100 */
.L_x_64:
[----:B------:R-:W-:Y:S05]  /*45c0*/  BSYNC B1 ;  /* 0x0000000000017941 */ /* 0x000fea0003800000 */
.L_x_63:
        /* <DEDUP_REMOVED lines=8> */
[----:B0-----:R-:W-:-:S05]  /*4650*/  F2FP.SATFINITE.E4M3.F32.PACK_AB_MERGE_C R29, RZ, R28, RZ ;  /* 0x0000001cff1d723e */ /* 0x001fca00048070ff */
[----:B------:R0:W-:Y:S01]  /*4660*/  @!P5 STG.E.U8 desc[UR22][R14.64+0x8], R29 ;  /* 0x0000081d0e00d986 */ /* 0x0001e2000c101116 */
[----:B------:R-:W-:Y:S05]  /*4670*/  @P6 BRA `(.L_x_66) ;  /* 0x0000000000046947 */ /* 0x000fea0003800000 */
[----:B------:R0:W5:Y:S02]  /*4680*/  LDG.E.U8 R7, desc[UR22][R34.64+0x9] ;  /* 0x0000091622077981 */ /* 0x000164000c1e1100 */
.L_x_66:
[----:B------:R-:W-:Y:S05]  /*4690*/  BSYNC B1 ;  /* 0x0000000000017941 */ /* 0x000fea0003800000 */
.L_x_65:
        /* <DEDUP_REMOVED lines=12> */
.L_x_68:
[----:B------:R-:W-:Y:S05]  /*4760*/  BSYNC B1 ;  /* 0x0000000000017941 */ /* 0x000fea0003800000 */
.L_x_67:
        /* <DEDUP_REMOVED lines=12> */
.L_x_70:
[----:B------:R-:W-:Y:S05]  /*4830*/  BSYNC B1 ;  /* 0x0000000000017941 */ /* 0x000fea0003800000 */
.L_x_69:
        /* <DEDUP_REMOVED lines=12> */
.L_x_72:
[----:B------:R-:W-:Y:S05]  /*4900*/  BSYNC B1 ;  /* 0x0000000000017941 */ /* 0x000fea0003800000 */
.L_x_71:
        /* <DEDUP_REMOVED lines=12> */
.L_x_74:
[----:B------:R-:W-:Y:S05]  /*49d0*/  BSYNC B1 ;  /* 0x0000000000017941 */ /* 0x000fea0003800000 */
.L_x_73:
        /* <DEDUP_REMOVED lines=12> */
.L_x_76:
[----:B------:R-:W-:Y:S05]  /*4aa0*/  BSYNC B1 ;  /* 0x0000000000017941 */ /* 0x000fea0003800000 */
.L_x_75:
        /* <DEDUP_REMOVED lines=12> */
.L_x_78:
[----:B------:R-:W-:Y:S05]  /*4b70*/  BSYNC B1 ;  /* 0x0000000000017941 */ /* 0x000fea0003800000 */
.L_x_77:
        /* <DEDUP_REMOVED lines=12> */
.L_x_80:
[----:B------:R-:W-:Y:S05]  /*4c40*/  BSYNC B1 ;  /* 0x0000000000017941 */ /* 0x000fea0003800000 */
.L_x_79:
        /* <DEDUP_REMOVED lines=12> */
.L_x_82:
[----:B------:R-:W-:Y:S05]  /*4d10*/  BSYNC B1 ;  /* 0x0000000000017941 */ /* 0x000fea0003800000 */
.L_x_81:
        /* <DEDUP_REMOVED lines=12> */
.L_x_84:
[----:B------:R-:W-:Y:S05]  /*4de0*/  BSYNC B1 ;  /* 0x0000000000017941 */ /* 0x000fea0003800000 */
.L_x_83:
        /* <DEDUP_REMOVED lines=12> */
.L_x_86:
[----:B------:R-:W-:Y:S05]  /*4eb0*/  BSYNC B1 ;  /* 0x0000000000017941 */ /* 0x000fea0003800000 */
.L_x_85:
        /* <DEDUP_REMOVED lines=12> */
.L_x_88:
[----:B------:R-:W-:Y:S05]  /*4f80*/  BSYNC B1 ;  /* 0x0000000000017941 */ /* 0x000fea0003800000 */
.L_x_87:
        /* <DEDUP_REMOVED lines=12> */
.L_x_90:
[----:B------:R-:W-:Y:S05]  /*5050*/  BSYNC B1 ;  /* 0x0000000000017941 */ /* 0x000fea0003800000 */
.L_x_89:
        /* <DEDUP_REMOVED lines=12> */
.L_x_92:
[----:B------:R-:W-:Y:S05]  /*5120*/  BSYNC B1 ;  /* 0x0000000000017941 */ /* 0x000fea0003800000 */
.L_x_91:
        /* <DEDUP_REMOVED lines=12> */
.L_x_94:
[----:B------:R-:W-:Y:S05]  /*51f0*/  BSYNC B1 ;  /* 0x0000000000017941 */ /* 0x000fea0003800000 */
.L_x_93:
        /* <DEDUP_REMOVED lines=12> */
.L_x_96:
[----:B------:R-:W-:Y:S05]  /*52c0*/  BSYNC B1 ;  /* 0x0000000000017941 */ /* 0x000fea0003800000 */
.L_x_95:
        /* <DEDUP_REMOVED lines=12> */
.L_x_98:
[----:B------:R-:W-:Y:S05]  /*5390*/  BSYNC B1 ;  /* 0x0000000000017941 */ /* 0x000fea0003800000 */
.L_x_97:
        /* <DEDUP_REMOVED lines=12> */
.L_x_100:
[----:B------:R-:W-:Y:S05]  /*5460*/  BSYNC B1 ;  /* 0x0000000000017941 */ /* 0x000fea0003800000 */
.L_x_99:
        /* <DEDUP_REMOVED lines=12> */
.L_x_102:
[----:B------:R-:W-:Y:S05]  /*5530*/  BSYNC B1 ;  /* 0x0000000000017941 */ /* 0x000fea0003800000 */
.L_x_101:
        /* <DEDUP_REMOVED lines=12> */
.L_x_104:
[----:B------:R-:W-:Y:S05]  /*5600*/  BSYNC B1 ;  /* 0x0000000000017941 */ /* 0x000fea0003800000 */
.L_x_103:
        /* <DEDUP_REMOVED lines=12> */
.L_x_106:
[----:B------:R-:W-:Y:S05]  /*56d0*/  BSYNC B1 ;  /* 0x0000000000017941 */ /* 0x000fea0003800000 */
.L_x_105:
        /* <DEDUP_REMOVED lines=12> */
.L_x_108:
[----:B------:R-:W-:Y:S05]  /*57a0*/  BSYNC B1 ;  /* 0x0000000000017941 */ /* 0x000fea0003800000 */
.L_x_107:
        /* <DEDUP_REMOVED lines=12> */
.L_x_110:
[----:B------:R-:W-:Y:S05]  /*5870*/  BSYNC B1 ;  /* 0x0000000000017941 */ /* 0x000fea0003800000 */
.L_x_109:
        /* <DEDUP_REMOVED lines=12> */
.L_x_112:
[----:B------:R-:W-:Y:S05]  /*5940*/  BSYNC B1 ;  /* 0x0000000000017941 */ /* 0x000fea0003800000 */
.L_x_111:
        /* <DEDUP_REMOVED lines=12> */
.L_x_114:
[----:B------:R-:W-:Y:S05]  /*5a10*/  BSYNC B1 ;  /* 0x0000000000017941 */ /* 0x000fea0003800000 */
.L_x_113:
[----:B-----5:R-:W-:Y:S01]  /*5a20*/  LOP3.LUT R7, R7, 0xff, RZ, 0xc0, !PT ;  /* 0x000000ff07077812 */ /* 0x020fe200078ec0ff */
[----:B------:R-:W-:Y:S01]  /*5a30*/  BSSY B1, `(.L_x_115) ;  /* 0x000000b000017945 */ /* 0x000fe20003800000 */
[----:B------:R-:W-:Y:S02]  /*5a40*/  ISETP.LT.OR P5, PT, R33, 0x29, !P2 ;  /* 0x000000292100780c */ /* 0x000fe400057a1670 */
[----:B------:R-:W-:-:S05]  /*5a50*/  F2FP.F16.E4M3.UNPACK_B R7, R7 ;  /* 0x00000007ff07723e */ /* 0x000fca00020006ff */
[----:B0-2---:R-:W-:-:S05]  /*5a60*/  HADD2.F32 R26, -RZ, R7.H0_H0 ;  /* 0x20000007ff1a7230 */ /* 0x005fca0000004100 */
[----:B------:R-:W-:-:S04]  /*5a70*/  FMUL R7, R26, R9 ;  /* 0x000000091a077220 */ /* 0x000fc80000400000 */
[----:B------:R-:W-:-:S05]  /*5a80*/  FFMA R7, R76, R8, R7 ;  /* 0x000000084c077223 */ /* 0x000fca0000000007 */
[----:B------:R-:W-:Y:S02]  /*5a90*/  F2FP.SATFINITE.E4M3.F32.PACK_AB_MERGE_C R27, RZ, R7, RZ ;  /* 0x00000007ff1b723e */ /* 0x000fe400048070ff */
[----:B------:R-:W-:-:S03]  /*5aa0*/  PRMT R7, RZ, 0x7610, R7 ;  /* 0x00007610ff077816 */ /* 0x000fc60000000007 */
[----:B------:R0:W-:Y:S01]  /*5ab0*/  @!P3 STG.E.U8 desc[UR22][R10.64+0x29], R27 ;  /* 0x0000291b0a00b986 */ /* 0x0001e2000c101116 */
[----:B------:R-:W-:Y:S05]  /*5ac0*/  @P5 BRA `(.L_x_116) ;  /* 0x0000000000045947 */ /* 0x000fea0003800000 */
[----:B------:R2:W5:Y:S02]  /*5ad0*/  LDG.E.U8 R7, desc[UR22][R30.64+0x28] ;  /* 0x000028161e077981 */ /* 0x000564000c1e1100 */
.L_x_116:
[----:B------:R-:W-:Y:S05]  /*5ae0*/  BSYNC B1 ;  /* 0x0000000000017941 */ /* 0x000fea0003800000 */
.L_x_115:
[----:B-----5:R-:W-:Y:S01]  /*5af0*/  LOP3.LUT R7, R7, 0xff, RZ, 0xc0, !PT ;  /* 0x000000ff07077812 */ /* 0x020fe200078ec0ff */
[----:B------:R-:W-:Y:S01]  /*5b00*/  BSSY B1, `(.L_x_117) ;  /* 0x000000b000017945 */ /* 0x000fe20003800000 */
[----:B------:R-:W-:Y:S02]  /*5b10*/  ISETP.LT.OR P2, PT, R33, 0x2a, !P2 ;  /* 0x0000002a2100780c */ /* 0x000fe40005741670 */
[----:B------:R-:W-:-:S05]  /*5b20*/  F2FP.F16.E4M3.UNPACK_B R7, R7 ;  /* 0x00000007ff07723e */ /* 0x000fca00020006ff */
[----:B0-----:R-:W-:Y:S01]  /*5b30*/  HADD2.F32 R10, -RZ, R7.H0_H0 ;  /* 0x20000007ff0a7230 */ /* 0x001fe20000004100 */
[----:B------:R-:W-:-:S04]  /*5b40*/  PRMT R7, RZ, 0x7610, R7 ;  /* 0x00007610ff077816 */ /* 0x000fc80000000007 */
[----:B------:R-:W-:-:S04]  /*5b50*/  FMUL R10, R10, R9 ;  /* 0x000000090a0a7220 */ /* 0x000fc80000400000 */
[----:B------:R-:W-:-:S05]  /*5b60*/  FFMA R10, R75, R8, R10 ;  /* 0x000000084b0a7223 */ /* 0x000fca000000000a */
[----:B------:R-:W-:-:S05]  /*5b70*/  F2FP.SATFINITE.E4M3.F32.PACK_AB_MERGE_C R11, RZ, R10, RZ ;  /* 0x0000000aff0b723e */ /* 0x000fca00048070ff */
[----:B------:R0:W-:Y:S01]  /*5b80*/  @!P5 STG.E.U8 desc[UR22][R16.64+0x28], R11 ;  /* 0x0000280b1000d986 */ /* 0x0001e2000c101116 */
[----:B------:R-:W-:Y:S05]  /*5b90*/  @P2 BRA `(.L_x_118) ;  /* 0x0000000000042947 */ /* 0x000fea0003800000 */
[----:B------:R0:W5:Y:S02]  /*5ba0*/  LDG.E.U8 R7, desc[UR22][R30.64+0x29] ;  /* 0x000029161e077981 */ /* 0x000164000c1e1100 */
.L_x_118:
[----:B------:R-:W-:Y:S05]  /*5bb0*/  BSYNC B1 ;  /* 0x0000000000017941 */ /* 0x000fea0003800000 */
.L_x_117:
        /* <DEDUP_REMOVED lines=12> */
.L_x_120:
[----:B------:R-:W-:Y:S05]  /*5c80*/  BSYNC B1 ;  /* 0x0000000000017941 */ /* 0x000fea0003800000 */
.L_x_119:
        /* <DEDUP_REMOVED lines=12> */
.L_x_122:
[----:B------:R-:W-:Y:S05]  /*5d50*/  BSYNC B1 ;  /* 0x0000000000017941 */ /* 0x000fea0003800000 */
.L_x_121:
        /* <DEDUP_REMOVED lines=12> */
.L_x_124:
[----:B------:R-:W-:Y:S05]  /*5e20*/  BSYNC B1 ;  /* 0x0000000000017941 */ /* 0x000fea0003800000 */
.L_x_123:
        /* <DEDUP_REMOVED lines=12> */
.L_x_126:
[----:B------:R-:W-:Y:S05]  /*5ef0*/  BSYNC B1 ;  /* 0x0000000000017941 */ /* 0x000fea0003800000 */
.L_x_125:
        /* <DEDUP_REMOVED lines=12> */
.L_x_128:
[----:B------:R-:W-:Y:S05]  /*5fc0*/  BSYNC B1 ;  /* 0x0000000000017941 */ /* 0x000fea0003800000 */
.L_x_127:
        /* <DEDUP_REMOVED lines=12> */
.L_x_130:
[----:B------:R-:W-:Y:S05]  /*6090*/  BSYNC B1 ;  /* 0x0000000000017941 */ /* 0x000fea0003800000 */
.L_x_129:
        /* <DEDUP_REMOVED lines=12> */
.L_x_132:
[----:B------:R-:W-:Y:S05]  /*6160*/  BSYNC B1 ;  /* 0x0000000000017941 */ /* 0x000fea0003800000 */
.L_x_131:
        /* <DEDUP_REMOVED lines=12> */
.L_x_134:
[----:B------:R-:W-:Y:S05]  /*6230*/  BSYNC B1 ;  /* 0x0000000000017941 */ /* 0x000fea0003800000 */
.L_x_133:
[----:B------:R-:W-:Y:S05]  /*6240*/  @P0 BRA `(.L_x_135) ;  /* 0x0000000c00300947 */ /* 0x000fea0003800000 */
[----:B-----5:R-:W-:-:S04]  /*6250*/  LOP3.LUT R7, R7, 0xff, RZ, 0xc0, !PT ;  /* 0x000000ff07077812 */ /* 0x020fc800078ec0ff */
[----:B------:R-:W-:-:S05]  /*6260*/  F2FP.F16.E4M3.UNPACK_B R7, R7 ;  /* 0x00000007ff07723e */ /* 0x000fca00020006ff */
[----:B------:R-:W-:-:S05]  /*6270*/  HADD2.F32 R10, -RZ, R7.H0_H0 ;  /* 0x20000007ff0a7230 */ /* 0x000fca0000004100 */
[----:B------:R-:W-:-:S04]  /*6280*/  FMUL R7, R10, R9 ;  /* 0x000000090a077220 */ /* 0x000fc80000400000 */
[----:B------:R-:W-:-:S05]  /*6290*/  FFMA R7, R18, R8, R7 ;  /* 0x0000000812077223 */ /* 0x000fca0000000007 */
[----:B------:R-:W-:-:S05]  /*62a0*/  F2FP.SATFINITE.E4M3.F32.PACK_AB_MERGE_C R7, RZ, R7, RZ ;  /* 0x00000007ff07723e */ /* 0x000fca00048070ff */
[----:B------:R0:W-:Y:S01]  /*62b0*/  STG.E.U8 desc[UR22][R12.64+0x29], R7 ;  /* 0x000029070c007986 */ /* 0x0001e2000c101116 */
[----:B------:R-:W-:Y:S05]  /*62c0*/  BRA `(.L_x_135) ;  /* 0x0000000c00107947 */ /* 0x000fea0003800000 */
.L_x_38:
[----:B------:R-:W-:Y:S01]  /*62d0*/  ISETP.GE.AND P3, PT, R38, 0x1, PT ;  /* 0x000000012600780c */ /* 0x000fe20003f66270 */
[-C--:B--2---:R-:W-:Y:S01]  /*62e0*/  FMUL R113, R113, R8.reuse ;  /* 0x0000000871717220 */ /* 0x084fe20000400000 */
[-C--:B------:R-:W-:Y:S01]  /*62f0*/  FMUL R112, R112, R8.reuse ;  /* 0x0000000870707220 */ /* 0x080fe20000400000 */
[----:B------:R-:W-:Y:S01]  /*6300*/  ISETP.GE.AND P2, PT, R38, 0x9, PT ;  /* 0x000000092600780c */ /* 0x000fe20003f46270 */
[-C--:B------:R-:W-:Y:S01]  /*6310*/  FMUL R111, R111, R8.reuse ;  /* 0x000000086f6f7220 */ /* 0x080fe20000400000 */
[C---:B------:R-:W-:Y:S01]  /*6320*/  ISETP.LT.OR P0, PT, R33.reuse, 0x1, !P3 ;  /* 0x000000012100780c */ /* 0x040fe20005f01670 */
[-C--:B------:R-:W-:Y:S01]  /*6330*/  FMUL R110, R110, R8.reuse ;  /* 0x000000086e6e7220 */ /* 0x080fe20000400000 */
[----:B------:R-:W-:Y:S01]  /*6340*/  ISETP.LT.OR P6, PT, R33, 0x2, !P3 ;  /* 0x000000022100780c */ /* 0x000fe20005fc1670 */
[-C--:B------:R-:W-:Y:S01]  /*6350*/  FMUL R109, R109, R8.reuse ;  /* 0x000000086d6d7220 */ /* 0x080fe20000400000 */
[----:B------:R-:W-:Y:S01]  /*6360*/  F2FP.SATFINITE.E4M3.F32.PACK_AB_MERGE_C R113, RZ, R113, RZ ;  /* 0x00000071ff71723e */ /* 0x000fe200048070ff */
[----:B------:R-:W-:Y:S01]  /*6370*/  FMUL R108, R108, R8 ;  /* 0x000000086c6c7220 */ /* 0x000fe20000400000 */
[----:B------:R-:W-:Y:S01]  /*6380*/  F2FP.SATFINITE.E4M3.F32.PACK_AB_MERGE_C R7, RZ, R112, RZ ;  /* 0x00000070ff07723e */ /* 0x000fe200048070ff */
[-C--:B------:R-:W-:Y:S01]  /*6390*/  FMUL R107, R107, R8.reuse ;  /* 0x000000086b6b7220 */ /* 0x080fe20000400000 */
[C---:B------:R-:W-:Y:S01]  /*63a0*/  ISETP.LT.OR P1, PT, R33.reuse, 0x2, !P2 ;  /* 0x000000022100780c */ /* 0x040fe20005721670 */
[-C--:B------:R-:W-:Y:S01]  /*63b0*/  FMUL R106, R106, R8.reuse ;  /* 0x000000086a6a7220 */ /* 0x080fe20000400000 */
[----:B------:R-:W-:Y:S01]  /*63c0*/  ISETP.LT.OR P5, PT, R33, 0x9, !P3 ;  /* 0x000000092100780c */ /* 0x000fe20005fa1670 */
[-C--:B------:R-:W-:Y:S01]  /*63d0*/  FMUL R105, R105, R8.reuse ;  /* 0x0000000869697220 */ /* 0x080fe20000400000 */
[----:B------:R-:W-:Y:S01]  /*63e0*/  F2FP.SATFINITE.E4M3.F32.PACK_AB_MERGE_C R111, RZ, R111, RZ ;  /* 0x0000006fff6f723e */ /* 0x000fe200048070ff */
[----:B------:R-:W-:Y:S01]  /*63f0*/  @!P0 STG.E.U8 desc[UR22][R10.64], R113 ;  /* 0x000000710a008986 */ /* 0x000fe2000c101116 */
[C---:B------:R-:W-:Y:S01]  /*6400*/  ISETP.LT.OR P0, PT, R33.reuse, 0x1, !P2 ;  /* 0x000000012100780c */ /* 0x040fe20005701670 */
[----:B------:R-:W-:Y:S01]  /*6410*/  FMUL R104, R104, R8 ;  /* 0x0000000868687220 */ /* 0x000fe20000400000 */
[----:B------:R-:W-:Y:S01]  /*6420*/  F2FP.SATFINITE.E4M3.F32.PACK_AB_MERGE_C R25, RZ, R110, RZ ;  /* 0x0000006eff19723e */ /* 0x000fe200048070ff */
[----:B------:R0:W-:Y:S01]  /*6430*/  @!P6 STG.E.U8 desc[UR22][R10.64+0x1], R7 ;  /* 0x000001070a00e986 */ /* 0x0001e2000c101116 */
[----:B------:R-:W-:Y:S01]  /*6440*/  ISETP.LT.OR P6, PT, R33, 0xa, !P3 ;  /* 0x0000000a2100780c */ /* 0x000fe20005fc1670 */
[----:B------:R-:W-:Y:S01]  /*6450*/  FMUL R103, R103, R8 ;  /* 0x0000000867677220 */ /* 0x000fe20000400000 */
[----:B------:R-:W-:Y:S01]  /*6460*/  F2FP.SATFINITE.E4M3.F32.PACK_AB_MERGE_C R109, RZ, R109, RZ ;  /* 0x0000006dff6d723e */ /* 0x000fe200048070ff */
[----:B------:R1:W-:Y:S01]  /*6470*/  @!P1 STG.E.U8 desc[UR22][R16.64+0x1], R25 ;  /* 0x0000011910009986 */ /* 0x0003e2000c101116 */
[----:B------:R-:W-:Y:S01]  /*6480*/  F2FP.SATFINITE.E4M3.F32.PACK_AB_MERGE_C R27, RZ, R108, RZ ;  /* 0x0000006cff1b723e */ /* 0x000fe200048070ff */
[-C--:B------:R-:W-:Y:S01]  /*6490*/  FMUL R102, R102, R8.reuse ;  /* 0x0000000866667220 */ /* 0x080fe20000400000 */
[----:B------:R-:W-:Y:S01]  /*64a0*/  ISETP.GE.AND P1, PT, R38, 0x81, PT ;  /* 0x000000812600780c */ /* 0x000fe20003f26270 */
[-C--:B------:R-:W-:Y:S01]  /*64b0*/  FMUL R101, R101, R8.reuse ;  /* 0x0000000865657220 */ /* 0x080fe20000400000 */
[----:B------:R-:W-:Y:S01]  /*64c0*/  F2FP.SATFINITE.E4M3.F32.PACK_AB_MERGE_C R107, RZ, R107, RZ ;  /* 0x0000006bff6b723e */ /* 0x000fe200048070ff */
[----:B------:R-:W-:Y:S01]  /*64d0*/  @!P0 STG.E.U8 desc[UR22][R16.64], R111 ;  /* 0x0000006f10008986 */ /* 0x000fe2000c101116 */
[C---:B------:R-:W-:Y:S01]  /*64e0*/  ISETP.LT.OR P0, PT, R33.reuse, 0x9, !P2 ;  /* 0x000000092100780c */ /* 0x040fe20005701670 */
[----:B------:R-:W-:Y:S01]  /*64f0*/  FMUL R100, R100, R8 ;  /* 0x0000000864647220 */ /* 0x000fe20000400000 */
[----:B0-----:R-:W-:Y:S01]  /*6500*/  F2FP.SATFINITE.E4M3.F32.PACK_AB_MERGE_C R7, RZ, R106, RZ ;  /* 0x0000006aff07723e */ /* 0x001fe200048070ff */
[----:B------:R-:W-:Y:S01]  /*6510*/  @!P5 STG.E.U8 desc[UR22][R10.64+0x8], R109 ;  /* 0x0000086d0a00d986 */ /* 0x000fe2000c101116 */
[----:B------:R-:W-:Y:S01]  /*6520*/  ISETP.LT.OR P5, PT, R33, 0xa, !P2 ;  /* 0x0000000a2100780c */ /* 0x000fe200057a1670 */
[-C--:B------:R-:W-:Y:S01]  /*6530*/  FMUL R99, R99, R8.reuse ;  /* 0x0000000863637220 */ /* 0x080fe20000400000 */
[----:B------:R-:W-:Y:S01]  /*6540*/  F2FP.SATFINITE.E4M3.F32.PACK_AB_MERGE_C R105, RZ, R105, RZ ;  /* 0x00000069ff69723e */ /* 0x000fe200048070ff */
[----:B------:R-:W-:Y:S01]  /*6550*/  @!P6 STG.E.U8 desc[UR22][R10.64+0x9], R27 ;  /* 0x0000091b0a00e986 */ /* 0x000fe2000c101116 */
[----:B------:R-:W-:Y:S01]  /*6560*/  ISETP.LT.OR P6, PT, R33, 0x1, !P1 ;  /* 0x000000012100780c */ /* 0x000fe20004fc1670 */
[----:B------:R-:W-:Y:S01]  /*6570*/  FMUL R98, R98, R8 ;  /* 0x0000000862627220 */ /* 0x000fe20000400000 */
[----:B-1----:R-:W-:Y:S01]  /*6580*/  F2FP.SATFINITE.E4M3.F32.PACK_AB_MERGE_C R25, RZ, R104, RZ ;  /* 0x00000068ff19723e */ /* 0x002fe200048070ff */
[-C--:B------:R-:W-:Y:S01]  /*6590*/  FMUL R97, R97, R8.reuse ;  /* 0x0000000861617220 */ /* 0x080fe20000400000 */
[----:B------:R-:W-:Y:S01]  /*65a0*/  F2FP.SATFINITE.E4M3.F32.PACK_AB_MERGE_C R103, RZ, R103, RZ ;  /* 0x00000067ff67723e */ /* 0x000fe200048070ff */
[----:B------:R-:W-:Y:S01]  /*65b0*/  @!P0 STG.E.U8 desc[UR22][R16.64+0x8], R107 ;  /* 0x0000086b10008986 */ /* 0x000fe2000c101116 */
[----:B------:R-:W-:Y:S01]  /*65c0*/  ISETP.GE.AND P0, PT, R38, 0x89, PT ;  /* 0x000000892600780c */ /* 0x000fe20003f06270 */
[-C--:B------:R-:W-:Y:S01]  /*65d0*/  FMUL R96, R96, R8.reuse ;  /* 0x0000000860607220 */ /* 0x080fe20000400000 */
[----:B------:R-:W-:Y:S01]  /*65e0*/  F2FP.SATFINITE.E4M3.F32.PACK_AB_MERGE_C R101, RZ, R101, RZ ;  /* 0x00000065ff65723e */ /* 0x000fe200048070ff */
[----:B------:R0:W-:Y:S01]  /*65f0*/  @!P5 STG.E.U8 desc[UR22][R16.64+0x9], R7 ;  /* 0x000009071000d986 */ /* 0x0001e2000c101116 */
[----:B------:R-:W-:Y:S01]  /*6600*/  ISETP.LT.OR P5, PT, R33, 0x2, !P1 ;  /* 0x000000022100780c */ /* 0x000fe20004fa1670 */
[-C--:B------:R-:W-:Y:S01]  /*6610*/  FMUL R95, R95, R8.reuse ;  /* 0x000000085f5f7220 */ /* 0x080fe20000400000 */
[----:B------:R-:W-:Y:S01]  /*6620*/  F2FP.SATFINITE.E4M3.F32.PACK_AB_MERGE_C R99, RZ, R99, RZ ;  /* 0x00000063ff63723e */ /* 0x000fe200048070ff */
[----:B------:R-:W-:Y:S01]  /*6630*/  @!P6 STG.E.U8 desc[UR22][R14.64], R105 ;  /* 0x000000690e00e986 */ /* 0x000fe2000c101116 */
[----:B------:R-:W-:Y:S01]  /*6640*/  ISETP.LT.OR P6, PT, R33, 0x1, !P0 ;  /* 0x000000012100780c */ /* 0x000fe200047c1670 */
[-C--:B------:R-:W-:Y:S01]  /*6650*/  FMUL R94, R94, R8.reuse ;  /* 0x000000085e5e7220 */ /* 0x080fe20000400000 */
[----:B------:R-:W-:Y:S01]  /*6660*/  F2FP.SATFINITE.E4M3.F32.PACK_AB_MERGE_C R97, RZ, R97, RZ ;  /* 0x00000061ff61723e */ /* 0x000fe200048070ff */
[-C--:B------:R-:W-:Y:S01]  /*6670*/  FMUL R93, R93, R8.reuse ;  /* 0x000000085d5d7220 */ /* 0x080fe20000400000 */
[----:B------:R-:W-:Y:S01]  /*6680*/  F2FP.SATFINITE.E4M3.F32.PACK_AB_MERGE_C R95, RZ, R95, RZ ;  /* 0x0000005fff5f723e */ /* 0x000fe200048070ff */
[-C--:B------:R-:W-:Y:S01]  /*6690*/  FMUL R92, R92, R8.reuse ;  /* 0x000000085c5c7220 */ /* 0x080fe20000400000 */
[----:B------:R-:W-:Y:S01]  /*66a0*/  FMUL R91, R91, R8 ;  /* 0x000000085b5b7220 */ /* 0x000fe20000400000 */
[----:B0-----:R-:W-:Y:S01]  /*66b0*/  F2FP.SATFINITE.E4M3.F32.PACK_AB_MERGE_C R7, RZ, R102, RZ ;  /* 0x00000066ff07723e */ /* 0x001fe200048070ff */
[-C--:B------:R-:W-:Y:S01]  /*66c0*/  FMUL R90, R90, R8.reuse ;  /* 0x000000085a5a7220 */ /* 0x080fe20000400000 */
        /* <DEDUP_REMOVED lines=51> */
[-C--:B------:R-:W-:Y:S01]  /*6a00*/  FMUL R20, R20, R8.reuse ;  /* 0x0000000814147220 */ /* 0x080fe20000400000 */
[-C--:B------:R-:W-:Y:S01]  /*6a10*/  FMUL R19, R19, R8.reuse ;  /* 0x0000000813137220 */ /* 0x080fe20000400000 */
[----:B------:R-:W-:Y:S01]  /*6a20*/  FMUL R18, R18, R8 ;  /* 0x0000000812127220 */ /* 0x000fe20000400000 */
[----:B0-----:R-:W-:-:S02]  /*6a30*/  F2FP.SATFINITE.E4M3.F32.PACK_AB_MERGE_C R7, RZ, R94, RZ ;  /* 0x0000005eff07723e */ /* 0x001fc400048070ff */
[----:B------:R0:W-:Y:S01]  /*6a40*/  @!P5 STG.E.U8 desc[UR22][R10.64+0x11], R25 ;  /* 0x000011190a00d986 */ /* 0x0001e2000c101116 */
[C---:B------:R-:W-:Y:S02]  /*6a50*/  ISETP.LT.OR P5, PT, R33.reuse, 0x12, !P2 ;  /* 0x000000122100780c */ /* 0x040fe400057a1670 */
[----:B------:R-:W-:Y:S01]  /*6a60*/  F2FP.SATFINITE.E4M3.F32.PACK_AB_MERGE_C R23, RZ, R23, RZ ;  /* 0x00000017ff17723e */ /* 0x000fe200048070ff */
[----:B------:R-:W-:Y:S01]  /*6a70*/  @!P6 STG.E.U8 desc[UR22][R16.64+0x10], R95 ;  /* 0x0000105f1000e986 */ /* 0x000fe2000c101116 */
[----:B------:R-:W-:Y:S02]  /*6a80*/  ISETP.LT.OR P6, PT, R33, 0x19, !P3 ;  /* 0x000000192100780c */ /* 0x000fe40005fc1670 */
[----:B------:R-:W-:Y:S02]  /*6a90*/  F2FP.SATFINITE.E4M3.F32.PACK_AB_MERGE_C R21, RZ, R21, RZ ;  /* 0x00000015ff15723e */ /* 0x000fe400048070ff */
[----:B------:R-:W-:Y:S02]  /*6aa0*/  F2FP.SATFINITE.E4M3.F32.PACK_AB_MERGE_C R19, RZ, R19, RZ ;  /* 0x00000013ff13723e */ /* 0x000fe400048070ff */
[----:B0-----:R-:W-:-:S03]  /*6ab0*/  F2FP.SATFINITE.E4M3.F32.PACK_AB_MERGE_C R25, RZ, R92, RZ ;  /* 0x0000005cff19723e */ /* 0x001fc600048070ff */
[----:B------:R0:W-:Y:S01]  /*6ac0*/  @!P5 STG.E.U8 desc[UR22][R16.64+0x11], R7 ;  /* 0x000011071000d986 */ /* 0x0001e2000c101116 */
[----:B------:R-:W-:-:S03]  /*6ad0*/  ISETP.LT.OR P5, PT, R33, 0x1a, !P3 ;  /* 0x0000001a2100780c */ /* 0x000fc60005fa1670 */
[----:B------:R-:W-:Y:S01]  /*6ae0*/  @!P6 STG.E.U8 desc[UR22][R10.64+0x18], R93 ;  /* 0x0000185d0a00e986 */ /* 0x000fe2000c101116 */
[----:B------:R-:W-:Y:S02]  /*6af0*/  ISETP.LT.OR P6, PT, R33, 0x19, !P2 ;  /* 0x000000192100780c */ /* 0x000fe400057c1670 */
[----:B0-----:R-:W-:-:S07]  /*6b00*/  F2FP.SATFINITE.E4M3.F32.PACK_AB_MERGE_C R7, RZ, R90, RZ ;  /* 0x0000005aff07723e */ /* 0x001fce00048070ff */
        /* <DEDUP_REMOVED lines=33> */
[C---:B------:R-:W-:Y:S02]  /*6d20*/  ISETP.LT.OR P6, PT, R33.reuse, 0x29, !P3 ;  /* 0x000000292100780c */ /* 0x040fe40005fc1670 */
[----:B------:R-:W-:Y:S02]  /*6d30*/  ISETP.LT.OR P3, PT, R33, 0x2a, !P3 ;  /* 0x0000002a2100780c */ /* 0x000fe40005f61670 */
[----:B0-----:R-:W-:-:S05]  /*6d40*/  F2FP.SATFINITE.E4M3.F32.PACK_AB_MERGE_C R25, RZ, R76, RZ ;  /* 0x0000004cff19723e */ /* 0x001fca00048070ff */
[----:B------:R0:W-:Y:S01]  /*6d50*/  @!P5 STG.E.U8 desc[UR22][R16.64+0x21], R7 ;  /* 0x000021071000d986 */ /* 0x0001e2000c101116 */
[C---:B------:R-:W-:Y:S02]  /*6d60*/  ISETP.LT.OR P5, PT, R33.reuse, 0x29, !P2 ;  /* 0x000000292100780c */ /* 0x040fe400057a1670 */
[C---:B------:R-:W-:Y:S01]  /*6d70*/  ISETP.LT.OR P2, PT, R33.reuse, 0x2a, !P2 ;  /* 0x0000002a2100780c */ /* 0x040fe20005741670 */
[----:B------:R-:W-:Y:S01]  /*6d80*/  @!P6 STG.E.U8 desc[UR22][R10.64+0x28], R77 ;  /* 0x0000284d0a00e986 */ /* 0x000fe2000c101116 */
[----:B------:R-:W-:-:S03]  /*6d90*/  ISETP.LT.OR P6, PT, R33, 0x21, !P1 ;  /* 0x000000212100780c */ /* 0x000fc60004fc1670 */
[----:B------:R1:W-:Y:S01]  /*6da0*/  @!P3 STG.E.U8 desc[UR22][R10.64+0x29], R25 ;  /* 0x000029190a00b986 */ /* 0x0003e2000c101116 */
[----:B------:R-:W-:Y:S02]  /*6db0*/  ISETP.LT.OR P3, PT, R33, 0x22, !P1 ;  /* 0x000000222100780c */ /* 0x000fe40004f61670 */
[----:B0-----:R-:W-:-:S03]  /*6dc0*/  F2FP.SATFINITE.E4M3.F32.PACK_AB_MERGE_C R7, RZ, R74, RZ ;  /* 0x0000004aff07723e */ /* 0x001fc600048070ff */
[----:B------:R-:W-:Y:S01]  /*6dd0*/  @!P5 STG.E.U8 desc[UR22][R16.64+0x28], R75 ;  /* 0x0000284b1000d986 */ /* 0x000fe2000c101116 */
[----:B------:R-:W-:-:S03]  /*6de0*/  ISETP.LT.OR P5, PT, R33, 0x21, !P0 ;  /* 0x000000212100780c */ /* 0x000fc600047a1670 */
[----:B------:R0:W-:Y:S01]  /*6df0*/  @!P2 STG.E.U8 desc[UR22][R16.64+0x29], R7 ;  /* 0x000029071000a986 */ /* 0x0001e2000c101116 */
[C---:B------:R-:W-:Y:S02]  /*6e00*/  ISETP.LT.OR P2, PT, R33.reuse, 0x29, !P1 ;  /* 0x000000292100780c */ /* 0x040fe40004f41670 */
[----:B-1----:R-:W-:Y:S01]  /*6e10*/  F2FP.SATFINITE.E4M3.F32.PACK_AB_MERGE_C R11, RZ, R72, RZ ;  /* 0x00000048ff0b723e */ /* 0x002fe200048070ff */
[----:B------:R-:W-:Y:S01]  /*6e20*/  @!P6 STG.E.U8 desc[UR22][R14.64+0x20], R73 ;  /* 0x000020490e00e986 */ /* 0x000fe2000c101116 */
[C---:B------:R-:W-:Y:S02]  /*6e30*/  ISETP.LT.OR P6, PT, R33.reuse, 0x22, !P0 ;  /* 0x000000222100780c */ /* 0x040fe400047c1670 */
[C---:B------:R-:W-:Y:S01]  /*6e40*/  ISETP.LT.OR P1, PT, R33.reuse, 0x2a, !P1 ;  /* 0x0000002a2100780c */ /* 0x040fe20004f21670 */
[----:B------:R1:W-:Y:S01]  /*6e50*/  @!P3 STG.E.U8 desc[UR22][R14.64+0x21], R11 ;  /* 0x0000210b0e00b986 */ /* 0x0003e2000c101116 */
[C---:B------:R-:W-:Y:S02]  /*6e60*/  ISETP.LT.OR P3, PT, R33.reuse, 0x29, !P0 ;  /* 0x000000292100780c */ /* 0x040fe40004761670 */
[----:B------:R-:W-:Y:S01]  /*6e70*/  ISETP.LT.OR P0, PT, R33, 0x2a, !P0 ;  /* 0x0000002a2100780c */ /* 0x000fe20004701670 */
[----:B------:R2:W-:Y:S01]  /*6e80*/  @!P5 STG.E.U8 desc[UR22][R12.64+0x20], R23 ;  /* 0x000020170c00d986 */ /* 0x0005e2000c101116 */
[----:B0-----:R-:W-:-:S02]  /*6e90*/  F2FP.SATFINITE.E4M3.F32.PACK_AB_MERGE_C R7, RZ, R22, RZ ;  /* 0x00000016ff07723e */ /* 0x001fc400048070ff */
[----:B------:R-:W-:-:S03]  /*6ea0*/  F2FP.SATFINITE.E4M3.F32.PACK_AB_MERGE_C R17, RZ, R18, RZ ;  /* 0x00000012ff11723e */ /* 0x000fc600048070ff */
[----:B------:R2:W-:Y:S01]  /*6eb0*/  @!P6 STG.E.U8 desc[UR22][R12.64+0x21], R7 ;  /* 0x000021070c00e986 */ /* 0x0005e2000c101116 */
[----:B-1----:R-:W-:-:S03]  /*6ec0*/  F2FP.SATFINITE.E4M3.F32.PACK_AB_MERGE_C R11, RZ, R20, RZ ;  /* 0x00000014ff0b723e */ /* 0x002fc600048070ff */
[----:B------:R2:W-:Y:S04]  /*6ed0*/  @!P2 STG.E.U8 desc[UR22][R14.64+0x28], R21 ;  /* 0x000028150e00a986 */ /* 0x0005e8000c101116 */
[----:B------:R2:W-:Y:S04]  /*6ee0*/  @!P1 STG.E.U8 desc[UR22][R14.64+0x29], R11 ;  /* 0x0000290b0e009986 */ /* 0x0005e8000c101116 */
[----:B------:R2:W-:Y:S04]  /*6ef0*/  @!P3 STG.E.U8 desc[UR22][R12.64+0x28], R19 ;  /* 0x000028130c00b986 */ /* 0x0005e8000c101116 */
[----:B------:R2:W-:Y:S02]  /*6f00*/  @!P0 STG.E.U8 desc[UR22][R12.64+0x29], R17 ;  /* 0x000029110c008986 */ /* 0x0005e4000c101116 */
.L_x_135:
[----:B------:R-:W-:Y:S05]  /*6f10*/  BSYNC B0 ;  /* 0x0000000000007941 */ /* 0x000fea0003800000 */
.L_x_37:
[----:B------:R-:W-:Y:S01]  /*6f20*/  ULDC UR6, c[0x0][0xc] ;  /* 0x0000030000067ab9 */ /* 0x000fe20000000800 */
[----:B------:R-:W-:Y:S01]  /*6f30*/  ULDC UR7, c[0x0][0x10] ;  /* 0x0000040000077ab9 */ /* 0x000fe20000000800 */
[----:B0-2--5:R-:W0:Y:S01]  /*6f40*/  LDC R7, c[0x0][0x14] ;  /* 0x00000500ff077b82 */ /* 0x025e220000000800 */
[----:B------:R-:W-:Y:S01]  /*6f50*/  UIMAD.WIDE.U32 UR6, UR6, UR7, URZ ;  /* 0x00000007060672a5 */ /* 0x000fe2000f8e003f */
[----:B------:R-:W-:Y:S01]  /*6f60*/  PRMT R10, RZ, 0x7610, R10 ;  /* 0x00007610ff0a7816 */ /* 0x000fe2000000000a */
[----:B------:R-:W-:-:S04]  /*6f70*/  IMAD.MOV.U32 R14, RZ, RZ, -0x1 ;  /* 0xffffffffff0e7424 */ /* 0x000fc800078e00ff */
[----:B0-----:R-:W-:-:S04]  /*6f80*/  IMAD.WIDE.U32 R2, R7, UR6, R2 ;  /* 0x0000000607027c25 */ /* 0x001fc8000f8e0002 */
[----:B------:R-:W-:Y:S01]  /*6f90*/  IMAD R7, R7, UR7, RZ ;  /* 0x0000000707077c24 */ /* 0x000fe2000f8e02ff */
[----:B------:R-:W-:Y:S02]  /*6fa0*/  ULDC.64 UR6, c[0x0][0x650] ;  /* 0x0001940000067ab9 */ /* 0x000fe40000000a00 */
[----:B------:R-:W-:Y:S01]  /*6fb0*/  ISETP.GE.U32.AND P0, PT, R2, UR6, PT ;  /* 0x0000000602007c0c */ /* 0x000fe2000bf06070 */
[----:B------:R-:W-:Y:S02]  /*6fc0*/  IMAD.IADD R3, R3, 0x1, R7 ;  /* 0x0000000103037824 */ /* 0x000fe400078e0207 */
[----:B------:R-:W-:-:S03]  /*6fd0*/  IMAD.MOV.U32 R7, RZ, RZ, -0x1 ;  /* 0xffffffffff077424 */ /* 0x000fc600078e00ff */
[----:B------:R-:W-:-:S13]  /*6fe0*/  ISETP.GE.U32.AND.EX P0, PT, R3, UR7, PT, P0 ;  /* 0x0000000703007c0c */ /* 0x000fda000bf06100 */
[----:B------:R-:W-:Y:S05]  /*6ff0*/  @P0 BRA `(.L_x_136) ;  /* 0x0000000400600947 */ /* 0x000fea0003800000 */
[----:B------:R-:W0:Y:S01]  /*7000*/  S2R R22, SR_CTAID.X ;  /* 0x0000000000167919 */ /* 0x000e220000002500 */
[----:B-1----:R-:W1:Y:S01]  /*7010*/  LDC.64 R16, c[0x0][0x628] ;  /* 0x00018a00ff107b82 */ /* 0x002e620000000a00 */
[----:B------:R-:W-:Y:S01]  /*7020*/  ULDC UR6, c[0x0][0x150] ;  /* 0x0000540000067ab9 */ /* 0x000fe20000000800 */
[----:B------:R-:W-:Y:S01]  /*7030*/  IMAD.MOV.U32 R14, RZ, RZ, R2 ;  /* 0x000000ffff0e7224 */ /* 0x000fe200078e0002 */
[----:B------:R-:W2:Y:S01]  /*7040*/  S2R R24, SR_CTAID.Y ;  /* 0x0000000000187919 */ /* 0x000ea20000002600 */
[----:B------:R-:W-:-:S04]  /*7050*/  IMAD.MOV.U32 R15, RZ, RZ, R3 ;  /* 0x000000ffff0f7224 */ /* 0x000fc800078e0003 */
[----:B------:R-:W2:Y:S08]  /*7060*/  LDC R25, c[0x0][0x144] ;  /* 0x00005100ff197b82 */ /* 0x000eb00000000800 */
[----:B------:R-:W2:Y:S08]  /*7070*/  LDC R18, c[0x0][0x630] ;  /* 0x00018c00ff127b82 */ /* 0x000eb00000000800 */
[----:B------:R-:W2:Y:S01]  /*7080*/  LDC.64 R20, c[0x0][0x620] ;  /* 0x00018800ff147b82 */ /* 0x000ea20000000a00 */
[----:B-1----:R-:W-:-:S04]  /*7090*/  ISETP.NE.U32.AND P0, PT, R16, RZ, PT ;  /* 0x000000ff1000720c */ /* 0x002fc80003f05070 */
[----:B------:R-:W-:Y:S02]  /*70a0*/  ISETP.NE.AND.EX P0, PT, R17, RZ, PT, P0 ;  /* 0x000000ff1100720c */ /* 0x000fe40003f05300 */
[----:B0-----:R-:W-:-:S05]  /*70b0*/  I2FP.F32.U32 R7, R22 ;  /* 0x0000001600077245 */ /* 0x001fca0000201000 */
[----:B------:R-:W-:-:S04]  /*70c0*/  FMUL R7, R7, UR6 ;  /* 0x0000000607077c20 */ /* 0x000fc80008400000 */
[----:B------:R0:W1:Y:S02]  /*70d0*/  F2I.U32.TRUNC.NTZ R23, R7 ;  /* 0x0000000700177305 */ /* 0x000064000020f000 */
[----:B------:R-:W-:Y:S05]  /*70e0*/  @!P0 BRA `(.L_x_137) ;  /* 0x0000000000288947 */ /* 0x000fea0003800000 */
[----:B0-----:R-:W0:Y:S02]  /*70f0*/  LDC R7, c[0x0][0x634] ;  /* 0x00018d00ff077b82 */ /* 0x001e240000000800 */
        /* <DEDUP_REMOVED lines=9> */
.L_x_137:
[-CC-:B--2---:R-:W-:Y:S01]  /*7190*/  SHF.R.U64 R19, R14, R18.reuse, R15.reuse ;  /* 0x000000120e137219 */ /* 0x184fe2000000120f */
[----:B---3--:R-:W2:Y:S01]  /*71a0*/  LDC.64 R30, c[0x0][0x640] ;  /* 0x00019000ff1e7b82 */ /* 0x008ea20000000a00 */
[----:B0-----:R-:W-:Y:S01]  /*71b0*/  SHF.R.U32.HI R7, RZ, R18, R15 ;  /* 0x00000012ff077219 */ /* 0x001fe2000001160f */
[----:B-1----:R-:W-:Y:S01]  /*71c0*/  IMAD.MOV R23, RZ, RZ, -R23 ;  /* 0x000000ffff177224 */ /* 0x002fe200078e0a17 */
[----:B------:R-:W-:Y:S01]  /*71d0*/  IADD3 R13, P0, RZ, -R19, RZ ;  /* 0x80000013ff0d7210 */ /* 0x000fe20007f1e0ff */
[----:B------:R-:W-:Y:S02]  /*71e0*/  ULDC UR6, c[0x0][0x154] ;  /* 0x0000550000067ab9 */ /* 0x000fe40000000800 */
[----:B------:R-:W-:Y:S02]  /*71f0*/  IMAD R25, R25, R23, R22 ;  /* 0x0000001719197224 */ /* 0x000fe400078e0216 */
[----:B------:R-:W0:Y:S01]  /*7200*/  LDC R14, c[0x0][0x618] ;  /* 0x00018600ff0e7b82 */ /* 0x000e220000000800 */
[----:B------:R-:W-:-:S02]  /*7210*/  IMAD.X R7, RZ, RZ, ~R7, P0 ;  /* 0x000000ffff077224 */ /* 0x000fc400000e0e07 */
[----:B------:R-:W-:-:S04]  /*7220*/  IMAD.WIDE.U32 R10, R13, R20, R2 ;  /* 0x000000140d0a7225 */ /* 0x000fc800078e0002 */
[----:B------:R-:W-:Y:S01]  /*7230*/  IMAD R12, R7, R20, RZ ;  /* 0x00000014070c7224 */ /* 0x000fe200078e02ff */
[----:B------:R-:W1:Y:S03]  /*7240*/  LDC R26, c[0x0][0x608] ;  /* 0x00018200ff1a7b82 */ /* 0x000e660000000800 */
[----:B------:R-:W-:Y:S02]  /*7250*/  IMAD R7, R13, R21, R12 ;  /* 0x000000150d077224 */ /* 0x000fe400078e020c */
[----:B------:R-:W-:Y:S02]  /*7260*/  IMAD.MOV.U32 R13, RZ, RZ, 0x1 ;  /* 0x00000001ff0d7424 */ /* 0x000fe400078e00ff */
[----:B------:R-:W-:Y:S01]  /*7270*/  IMAD.IADD R7, R11, 0x1, R7 ;  /* 0x000000010b077824 */ /* 0x000fe200078e0207 */
[----:B------:R-:W3:Y:S01]  /*7280*/  LDC R28, c[0x0][0x658] ;  /* 0x00019600ff1c7b82 */ /* 0x000ee20000000800 */
[----:B------:R-:W-:-:S02]  /*7290*/  I2FP.F32.U32 R11, R24 ;  /* 0x00000018000b7245 */ /* 0x000fc40000201000 */
[----:B--2---:R-:W-:-:S03]  /*72a0*/  ISETP.NE.U32.AND P0, PT, R30, RZ, PT ;  /* 0x000000ff1e00720c */ /* 0x004fc60003f05070 */
[----:B------:R-:W-:Y:S01]  /*72b0*/  FMUL R12, R11, UR6 ;  /* 0x000000060b0c7c20 */ /* 0x000fe20008400000 */
[----:B------:R-:W-:Y:S01]  /*72c0*/  ISETP.NE.AND.EX P0, PT, R31, RZ, PT, P0 ;  /* 0x000000ff1f00720c */ /* 0x000fe20003f05300 */
[----:B------:R-:W2:Y:S01]  /*72d0*/  LDC R23, c[0x0][0x148] ;  /* 0x00005200ff177b82 */ /* 0x000ea20000000800 */
[-CC-:B0-----:R-:W-:Y:S01]  /*72e0*/  SHF.R.U64 R18, R10, R14.reuse, R7.reuse ;  /* 0x0000000e0a127219 */ /* 0x181fe20000001207 */
[----:B------:R0:W0:Y:S01]  /*72f0*/  F2I.U32.TRUNC.NTZ R20, R12 ;  /* 0x0000000c00147305 */ /* 0x000022000020f000 */
[----:B------:R-:W-:Y:S01]  /*7300*/  SHF.R.U32.HI R7, RZ, R14, R7 ;  /* 0x0000000eff077219 */ /* 0x000fe20000011607 */
[----:B------:R-:W-:-:S04]  /*7310*/  IMAD.MOV.U32 R11, RZ, RZ, -0x1 ;  /* 0xffffffffff0b7424 */ /* 0x000fc800078e00ff */
[----:B------:R-:W0:Y:S01]  /*7320*/  LDC R22, c[0x0][0x600] ;  /* 0x00018000ff167b82 */ /* 0x000e220000000800 */
[-CC-:B-1----:R-:W-:Y:S02]  /*7330*/  SHF.R.U64 R16, R18, R26.reuse, R7.reuse ;  /* 0x0000001a12107219 */ /* 0x182fe40000001207 */
[----:B------:R-:W-:-:S05]  /*7340*/  SHF.R.U32.HI R7, RZ, R26, R7 ;  /* 0x0000001aff077219 */ /* 0x000fca0000011607 */
[----:B------:R-:W1:Y:S01]  /*7350*/  LDC R29, c[0x0][0x648] ;  /* 0x00019200ff1d7b82 */ /* 0x000e620000000800 */
[-C--:B---3--:R-:W-:Y:S02]  /*7360*/  SHF.L.U32 R10, R11, R28.reuse, RZ ;  /* 0x0000001c0b0a7219 */ /* 0x088fe400000006ff */
[-CC-:B------:R-:W-:Y:S02]  /*7370*/  SHF.R.U64 R21, R16, R28.reuse, R7.reuse ;  /* 0x0000001c10157219 */ /* 0x180fe40000001207 */
[----:B------:R-:W-:Y:S02]  /*7380*/  SHF.R.U32.HI R11, RZ, R28, R7 ;  /* 0x0000001cff0b7219 */ /* 0x000fe40000011607 */
[----:B------:R-:W-:Y:S01]  /*7390*/  LOP3.LUT R27, RZ, R10, RZ, 0x33, !PT ;  /* 0x0000000aff1b7212 */ /* 0x000fe200078e33ff */
[----:B------:R-:W3:Y:S01]  /*73a0*/  LDC R33, c[0x0][0x638] ;  /* 0x00018e00ff217b82 */ /* 0x000ee20000000800 */
[----:B------:R-:W-:Y:S01]  /*73b0*/  SHF.L.U32 R28, R13, R28, RZ ;  /* 0x0000001c0d1c7219 */ /* 0x000fe200000006ff */
[----:B------:R-:W-:-:S06]  /*73c0*/  IMAD.MOV.U32 R10, RZ, RZ, R21 ;  /* 0x000000ffff0a7224 */ /* 0x000fcc00078e0015 */
[----:B----4-:R-:W4:Y:S01]  /*73d0*/  LDC R34, c[0x0][0x610] ;  /* 0x00018400ff227b82 */ /* 0x010f220000000800 */
[----:B------:R-:W-:Y:S05]  /*73e0*/  @!P0 BRA `(.L_x_138) ;  /* 0x0000000000288947 */ /* 0x000fea0003800000 */
[----:B------:R-:W5:Y:S02]  /*73f0*/  LDC R10, c[0x0][0x64c] ;  /* 0x00019300ff0a7b82 */ /* 0x000f640000000800 */
[----:B-----5:R-:W-:-:S05]  /*7400*/  IADD3 R7, P0, R21, R10, RZ ;  /* 0x0000000a15077210 */ /* 0x020fca0007f1e0ff */
[----:B------:R-:W-:-:S04]  /*7410*/  IMAD.X R17, RZ, RZ, R11, P0 ;  /* 0x000000ffff117224 */ /* 0x000fc800000e060b */
[----:B------:R-:W-:-:S04]  /*7420*/  IMAD.WIDE.U32 R10, R17, R30, RZ ;  /* 0x0000001e110a7225 */ /* 0x000fc800078e00ff */
[----:B0-----:R-:W-:-:S04]  /*7430*/  IMAD.WIDE.U32 R12, P0, R7, R31, R10 ;  /* 0x0000001f070c7225 */ /* 0x001fc8000780000a */
[----:B------:R-:W-:-:S04]  /*7440*/  IMAD.WIDE.U32 R10, R7, R30, RZ ;  /* 0x0000001e070a7225 */ /* 0x000fc800078e00ff */
[----:B------:R-:W-:Y:S01]  /*7450*/  IMAD.X R15, RZ, RZ, RZ, P0 ;  /* 0x000000ffff0f7224 */ /* 0x000fe200000e06ff */
[----:B------:R-:W-:Y:S01]  /*7460*/  IADD3 RZ, P0, R11, R12, RZ ;  /* 0x0000000c0bff7210 */ /* 0x000fe20007f1e0ff */
[----:B------:R-:W-:-:S04]  /*7470*/  IMAD.MOV.U32 R14, RZ, RZ, R13 ;  /* 0x000000ffff0e7224 */ /* 0x000fc800078e000d */
[----:B------:R-:W-:-:S08]  /*7480*/  IMAD.WIDE.U32.X R10, R17, R31, R14, P0 ;  /* 0x0000001f110a7225 */ /* 0x000fd000000e040e */
.L_x_138:
[----:B-1----:R-:W-:Y:S01]  /*7490*/  SHF.R.U64 R7, R10, R29, R11 ;  /* 0x0000001d0a077219 */ /* 0x002fe2000000120b */
[----:B0-----:R-:W-:Y:S01]  /*74a0*/  VIADD R11, R22, 0xffffffff ;  /* 0xffffffff160b7836 */ /* 0x001fe20000000000 */
[----:B------:R-:W-:Y:S01]  /*74b0*/  LOP3.LUT R32, R16, R27, RZ, 0xc0, !PT ;  /* 0x0000001b10207212 */ /* 0x000fe200078ec0ff */
[----:B------:R-:W-:Y:S02]  /*74c0*/  IMAD.MOV R20, RZ, RZ, -R20 ;  /* 0x000000ffff147224 */ /* 0x000fe400078e0a14 */
[----:B------:R-:W-:Y:S01]  /*74d0*/  IMAD.MOV R10, RZ, RZ, -R7 ;  /* 0x000000ffff0a7224 */ /* 0x000fe200078e0a07 */
[----:B------:R-:W-:Y:S01]  /*74e0*/  LOP3.LUT R18, R18, R11, RZ, 0xc0, !PT ;  /* 0x0000000b12127212 */ /* 0x000fe200078ec0ff */
[----:B------:R-:W-:Y:S02]  /*74f0*/  IMAD R32, R28, R7, R32 ;  /* 0x000000071c207224 */ /* 0x000fe400078e0220 */
[----:B--2---:R-:W-:Y:S02]  /*7500*/  @P4 IMAD R25, R23, R20, R24 ;  /* 0x0000001417194224 */ /* 0x004fe400078e0218 */
[----:B---3--:R-:W-:-:S02]  /*7510*/  IMAD R7, R10, R33, R21 ;  /* 0x000000210a077224 */ /* 0x008fc400078e0215 */
[----:B----4-:R-:W-:Y:S02]  /*7520*/  IMAD R32, R32, R34, R25 ;  /* 0x0000002220207224 */ /* 0x010fe400078e0219 */
[----:B------:R-:W-:Y:S02]  /*7530*/  IMAD R7, R7, R22, R18 ;  /* 0x0000001607077224 */ /* 0x000fe400078e0212 */
[----:B------:R-:W-:-:S03]  /*7540*/  IMAD.MOV.U32 R10, RZ, RZ, 0x1 ;  /* 0x00000001ff0a7424 */ /* 0x000fc600078e00ff */
[----:B------:R-:W-:Y:S02]  /*7550*/  SEL R14, R7, R32, !P4 ;  /* 0x00000020070e7207 */ /* 0x000fe40006000000 */
[----:B------:R-:W-:Y:S01]  /*7560*/  SEL R32, R32, R7, !P4 ;  /* 0x0000000720207207 */ /* 0x000fe20006000000 */
[----:B------:R-:W-:-:S07]  /*7570*/  IMAD.MOV.U32 R7, RZ, RZ, R19 ;  /* 0x000000ffff077224 */ /* 0x000fce00078e0013 */
.L_x_136:
[----:B------:R-:W-:Y:S01]  /*7580*/  LOP3.LUT P0, RZ, R10, 0xff, RZ, 0xc0, !PT ;  /* 0x000000ff0aff7812 */ /* 0x000fe2000780c0ff */
[----:B------:R-:W-:-:S12]  /*7590*/  IMAD.MOV.U32 R12, RZ, RZ, R32 ;  /* 0x000000ffff0c7224 */ /* 0x000fd800078e0020 */
[----:B------:R-:W-:Y:S05]  /*75a0*/  @P0 BRA `(.L_x_139) ;  /* 0xffffff9c00100947 */ /* 0x000fea000383ffff */
[----:B------:R-:W-:Y:S05]  /*75b0*/  EXIT ;  /* 0x000000000000794d */ /* 0x000fea0003800000 */
.L_x_7:
[----:B0-----:R-:W-:Y:S01]  /*75c0*/  ULDC.64 UR4, c[0x0][0x650] ;  /* 0x0001940000047ab9 */ /* 0x001fe20000000a00 */
        /* <DEDUP_REMOVED lines=25> */
.L_x_141:
[----:B------:R-:W0:Y:S01]  /*7760*/  LDC.64 R28, c[0x0][0x640] ;  /* 0x00019000ff1c7b82 */ /* 0x000e220000000a00 */
[-CC-:B------:R-:W-:Y:S01]  /*7770*/  SHF.R.U64 R21, R16, R6.reuse, R17.reuse ;  /* 0x0000000610157219 */ /* 0x180fe20000001211 */
[----:B------:R-:W-:Y:S01]  /*7780*/  IMAD.MOV.U32 R31, RZ, RZ, 0x1 ;  /* 0x00000001ff1f7424 */ /* 0x000fe200078e00ff */
[----:B------:R-:W-:Y:S02]  /*7790*/  SHF.R.U32.HI R5, RZ, R6, R17 ;  /* 0x00000006ff057219 */ /* 0x000fe40000011611 */
[----:B------:R-:W-:-:S03]  /*77a0*/  IADD3 R15, P0, RZ, -R21, RZ ;  /* 0x80000015ff0f7210 */ /* 0x000fc60007f1e0ff */
[----:B------:R-:W1:Y:S02]  /*77b0*/  LDC R14, c[0x0][0x618] ;  /* 0x00018600ff0e7b82 */ /* 0x000e640000000800 */
[----:B------:R-:W-:Y:S02]  /*77c0*/  IMAD.X R5, RZ, RZ, ~R5, P0 ;  /* 0x000000ffff057224 */ /* 0x000fe400000e0e05 */
[----:B------:R-:W-:-:S04]  /*77d0*/  IMAD.WIDE.U32 R12, R15, R22, R2 ;  /* 0x000000160f0c7225 */ /* 0x000fc800078e0002 */
[----:B------:R-:W2:Y:S01]  /*77e0*/  LDC R16, c[0x0][0x608] ;  /* 0x00018200ff107b82 */ /* 0x000ea20000000800 */
[----:B------:R-:W-:-:S04]  /*77f0*/  IMAD R6, R5, R22, RZ ;  /* 0x0000001605067224 */ /* 0x000fc800078e02ff */
[----:B------:R-:W-:-:S03]  /*7800*/  IMAD R5, R15, R23, R6 ;  /* 0x000000170f057224 */ /* 0x000fc600078e0206 */
[----:B------:R-:W3:Y:S01]  /*7810*/  LDC R26, c[0x0][0x658] ;  /* 0x00019600ff1a7b82 */ /* 0x000ee20000000800 */
[----:B------:R-:W-:Y:S01]  /*7820*/  IMAD.IADD R5, R13, 0x1, R5 ;  /* 0x000000010d057824 */ /* 0x000fe200078e0205 */
[----:B0-----:R-:W-:Y:S01]  /*7830*/  ISETP.NE.U32.AND P0, PT, R28, RZ, PT ;  /* 0x000000ff1c00720c */ /* 0x001fe20003f05070 */
[----:B------:R-:W-:-:S03]  /*7840*/  IMAD.MOV.U32 R13, RZ, RZ, -0x1 ;  /* 0xffffffffff0d7424 */ /* 0x000fc600078e00ff */
        /* <DEDUP_REMOVED lines=25> */
.L_x_142:
[----:B-1----:R-:W-:Y:S01]  /*79e0*/  SHF.R.U64 R6, R12, R25, R13 ;  /* 0x000000190c067219 */ /* 0x002fe2000000120d */
[----:B0-----:R-:W-:Y:S01]  /*79f0*/  VIADD R13, R24, 0xffffffff ;  /* 0xffffffff180d7836 */ /* 0x001fe20000000000 */
[----:B------:R-:W-:Y:S01]  /*7a00*/  SHF.L.U32 R9, R31, R26, RZ ;  /* 0x0000001a1f097219 */ /* 0x000fe200000006ff */
[----:B------:R-:W-:Y:S01]  /*7a10*/  @P4 IMAD R10, R11, R20, R8 ;  /* 0x000000140b0a4224 */ /* 0x000fe200078e0208 */
[----:B------:R-:W-:Y:S01]  /*7a20*/  LOP3.LUT R5, R22, R33, RZ, 0xc0, !PT ;  /* 0x0000002116057212 */ /* 0x000fe200078ec0ff */
[----:B------:R-:W-:Y:S01]  /*7a30*/  IMAD.MOV R12, RZ, RZ, -R6 ;  /* 0x000000ffff0c7224 */ /* 0x000fe200078e0a06 */
[----:B------:R-:W-:Y:S01]  /*7a40*/  LOP3.LUT R18, R18, R13, RZ, 0xc0, !PT ;  /* 0x0000000d12127212 */ /* 0x000fe200078ec0ff */
[----:B------:R-:W-:Y:S02]  /*7a50*/  IMAD.MOV.U32 R8, RZ, RZ, 0x1 ;  /* 0x00000001ff087424 */ /* 0x000fe400078e00ff */
[----:B------:R-:W-:Y:S02]  /*7a60*/  IMAD R9, R9, R6, R5 ;  /* 0x0000000609097224 */ /* 0x000fe400078e0205 */
[----:B--2---:R-:W-:-:S02]  /*7a70*/  IMAD R5, R12, R27, R23 ;  /* 0x0000001b0c057224 */ /* 0x004fc400078e0217 */
[----:B---3--:R-:W-:Y:S02]  /*7a80*/  IMAD R6, R9, R30, R10 ;  /* 0x0000001e09067224 */ /* 0x008fe400078e020a */
[----:B------:R-:W-:Y:S01]  /*7a90*/  IMAD R9, R5, R24, R18 ;  /* 0x0000001805097224 */ /* 0x000fe200078e0212 */
[----:B------:R-:W-:Y:S01]  /*7aa0*/  PRMT R5, R8, 0x7610, R5 ;  /* 0x0000761008057816 */ /* 0x000fe20000000005 */
[----:B------:R-:W-:-:S03]  /*7ab0*/  IMAD.MOV.U32 R16, RZ, RZ, R21 ;  /* 0x000000ffff107224 */ /* 0x000fc600078e0015 */
[----:B------:R-:W-:Y:S02]  /*7ac0*/  SEL R18, R9, R6, !P4 ;  /* 0x0000000609127207 */ /* 0x000fe40006000000 */
[----:B------:R-:W-:-:S07]  /*7ad0*/  SEL R6, R6, R9, !P4 ;  /* 0x0000000906067207 */ /* 0x000fce0006000000 */
.L_x_140:
[----:B------:R-:W-:-:S08]  /*7ae0*/  NOP ;  /* 0x0000000000007918 */ /* 0x000fd00000000000 */
[----:B------:R-:W0:-:S00]  /*7af0*/  USETMAXREG.DEALLOC.CTAPOOL 0x28 ;  /* 0x00000028000079c8 */ /* 0x000e0000080e0500 */
[----:B0-----:R-:W-:-:S13]  /*7b00*/  ISETP.NE.AND P0, PT, R7, RZ, PT ;  /* 0x000000ff0700720c */ /* 0x001fda0003f05270 */
[----:B------:R-:W-:Y:S05]  /*7b10*/  @P0 EXIT ;  /* 0x000000000000094d */ /* 0x000fea0003800000 */
[----:B------:R-:W-:Y:S01]  /*7b20*/  LOP3.LUT P0, RZ, R5, 0xff, RZ, 0xc0, !PT ;  /* 0x000000ff05ff7812 */ /* 0x000fe2000780c0ff */
[----:B------:R-:W-:Y:S02]  /*7b30*/  IMAD.MOV.U32 R5, RZ, RZ, 0x1 ;  /* 0x00000001ff057424 */ /* 0x000fe400078e00ff */
[----:B------:R-:W-:-:S10]  /*7b40*/  IMAD.MOV.U32 R17, RZ, RZ, RZ ;  /* 0x000000ffff117224 */ /* 0x000fd400078e00ff */
[----:B------:R-:W-:Y:S05]  /*7b50*/  @!P0 BRA `(.L_x_143) ;  /* 0x0000000c00308947 */ /* 0x000fea0003800000 */
[----:B------:R-:W0:Y:S01]  /*7b60*/  LDC R5, c[0x0][0x28c] ;  /* 0x0000a300ff057b82 */ /* 0x000e220000000800 */
[----:B------:R-:W1:Y:S01]  /*7b70*/  S2R R11, SR_CgaCtaId ;  /* 0x00000000000b7919 */ /* 0x000e620000008800 */
[----:B------:R-:W-:Y:S01]  /*7b80*/  ULDC UR5, c[0x0][0x600] ;  /* 0x0001800000057ab9 */ /* 0x000fe20000000800 */
[----:B------:R-:W-:Y:S01]  /*7b90*/  ULDC UR4, c[0x0][0xc] ;  /* 0x0000030000047ab9 */ /* 0x000fe20000000800 */
[----:B------:R-:W-:Y:S01]  /*7ba0*/  UIADD3 UR16, UR5, -0x1, URZ ;  /* 0xffffffff05107890 */ /* 0x000fe2000fffe03f */
[----:B------:R-:W-:Y:S01]  /*7bb0*/  BSSY B0, `(.L_x_143) ;  /* 0x00000c6000007945 */ /* 0x000fe20003800000 */
[----:B------:R-:W-:Y:S01]  /*7bc0*/  ULDC UR6, c[0x0][0x658] ;  /* 0x0001960000067ab9 */ /* 0x000fe20000000800 */
[----:B------:R-:W-:Y:S01]  /*7bd0*/  ULDC UR5, c[0x0][0x10] ;  /* 0x0000040000057ab9 */ /* 0x000fe20000000800 */
[----:B------:R-:W-:Y:S01]  /*7be0*/  UMOV UR7, 0xffffffff ;  /* 0xffffffff00077882 */ /* 0x000fe20000000000 */
[----:B------:R-:W-:Y:S01]  /*7bf0*/  UMOV UR8, 0x1 ;  /* 0x0000000100087882 */ /* 0x000fe20000000000 */
[----:B------:R-:W-:Y:S01]  /*7c00*/  UIMAD.WIDE.U32 UR4, UR4, UR5, URZ ;  /* 0x00000005040472a5 */ /* 0x000fe2000f8e003f */
[----:B------:R-:W-:Y:S01]  /*7c10*/  IMAD.MOV.U32 R14, RZ, RZ, 0x1 ;  /* 0x00000001ff0e7424 */ /* 0x000fe200078e00ff */
[----:B------:R-:W-:Y:S01]  /*7c20*/  USHF.L.U32 UR7, UR7, UR6, URZ ;  /* 0x0000000607077299 */ /* 0x000fe2000800063f */
[----:B------:R-:W-:Y:S01]  /*7c30*/  LOP3.LUT R15, R4, 0x2, RZ, 0xfc, !PT ;  /* 0x00000002040f7812 */ /* 0x000fe200078efcff */
[----:B------:R-:W-:Y:S01]  /*7c40*/  USHF.L.U32 UR18, UR8, UR6, URZ ;  /* 0x0000000608127299 */ /* 0x000fe2000800063f */
[----:B------:R-:W-:Y:S01]  /*7c50*/  IMAD.MOV.U32 R17, RZ, RZ, RZ ;  /* 0x000000ffff117224 */ /* 0x000fe200078e00ff */
[----:B------:R-:W-:Y:S01]  /*7c60*/  ULOP3.LUT UR17, URZ, UR7, URZ, 0x33, !UPT ;  /* 0x000000073f117292 */ /* 0x000fe2000f8e333f */
[----:B------:R-:W-:Y:S01]  /*7c70*/  ULDC UR6, c[0x0][0x14] ;  /* 0x0000050000067ab9 */ /* 0x000fe20000000800 */
[----:B------:R-:W-:Y:S01]  /*7c80*/  ULDC.64 UR22, c[0x0][0x198] ;  /* 0x0000660000167ab9 */ /* 0x000fe20000000a00 */
[----:B------:R-:W-:-:S02]  /*7c90*/  UIMAD.WIDE.U32 UR20, UR4, UR6, URZ ;  /* 0x00000006041472a5 */ /* 0x000fc4000f8e003f */
[----:B------:R-:W-:Y:S01]  /*7ca0*/  UIMAD UR13, UR5, UR6, URZ ;  /* 0x00000006050d72a4 */ /* 0x000fe2000f8e023f */
[----:B0-----:R-:W-:-:S03]  /*7cb0*/  VIADD R5, R5, 0x7f ;  /* 0x0000007f05057836 */ /* 0x001fc60000000000 */
[----:B------:R-:W-:Y:S02]  /*7cc0*/  UIADD3 UR13, UR21, UR13, URZ ;  /* 0x0000000d150d7290 */ /* 0x000fe4000fffe03f */
[----:B------:R-:W-:-:S04]  /*7cd0*/  SHF.R.S32.HI R8, RZ, 0x1f, R5 ;  /* 0x0000001fff087819 */ /* 0x000fc80000011405 */
[----:B------:R-:W-:Y:S01]  /*7ce0*/  LEA.HI R8, R8, R5, RZ, 0x7 ;  /* 0x0000000508087211 */ /* 0x000fe200078f38ff */
[----:B------:R-:W-:Y:S01]  /*7cf0*/  IMAD.MOV.U32 R5, RZ, RZ, 0x1 ;  /* 0x00000001ff057424 */ /* 0x000fe200078e00ff */
[----:B-1----:R-:W-:Y:S02]  /*7d00*/  LOP3.LUT R11, R11, 0x1, RZ, 0xc0, !PT ;  /* 0x000000010b0b7812 */ /* 0x002fe400078ec0ff */
[----:B------:R-:W-:-:S05]  /*7d10*/  SHF.R.S32.HI R10, RZ, 0x7, R8 ;  /* 0x00000007ff0a7819 */ /* 0x000fca0000011408 */
[----:B------:R-:W-:-:S07]  /*7d20*/  VIADD R12, R10, 0x1 ;  /* 0x000000010a0c7836 */ /* 0x000fce0000000000 */
.L_x_154:
[----:B------:R-:W-:-:S03]  /*7d30*/  UMOV UR4, 0xffffffff ;  /* 0xffffffff00047882 */ /* 0x000fc60000000000 */
[----:B------:R-:W-:Y:S05]  /*7d40*/  BRA.DIV UR4, `(.L_x_144) ;  /* 0x0000000e04c87947 */ /* 0x000fea000b800000 */
[----:B------:R-:W-:-:S13]  /*7d50*/  ELECT P0, URZ, PT ;  /* 0x00000000003f782f */ /* 0x000fda0003800000 */
.L_x_166:
[----:B------:R-:W0:Y:S01]  /*7d60*/  LDC R7, c[0x0][0x28c] ;  /* 0x0000a300ff077b82 */ /* 0x000e220000000800 */
[----:B------:R-:W-:Y:S01]  /*7d70*/  BSSY B1, `(.L_x_145) ;  /* 0x0000039000017945 */ /* 0x000fe20003800000 */
[----:B0-----:R-:W-:-:S13]  /*7d80*/  ISETP.LT.OR P0, PT, R7, 0x1, !P0 ;  /* 0x000000010700780c */ /* 0x001fda0004701670 */
[----:B------:R-:W-:Y:S05]  /*7d90*/  @P0 BRA `(.L_x_146) ;  /* 0x0000000000d80947 */ /* 0x000fea0003800000 */
[----:B------:R-:W-:Y:S02]  /*7da0*/  IMAD R18, R18, 0x2, R11 ;  /* 0x0000000212127824 */ /* 0x000fe400078e020b */
[----:B------:R-:W-:Y:S02]  /*7db0*/  IMAD.SHL.U32 R20, R6, 0x100, RZ ;  /* 0x0000010006147824 */ /* 0x000fe400078e00ff */
[----:B------:R-:W-:Y:S02]  /*7dc0*/  IMAD.MOV.U32 R22, RZ, RZ, RZ ;  /* 0x000000ffff167224 */ /* 0x000fe400078e00ff */
[----:B------:R-:W-:Y:S02]  /*7dd0*/  IMAD.MOV.U32 R6, RZ, RZ, R12 ;  /* 0x000000ffff067224 */ /* 0x000fe400078e000c */
[----:B------:R-:W-:Y:S02]  /*7de0*/  IMAD.MOV.U32 R7, RZ, RZ, R5 ;  /* 0x000000ffff077224 */ /* 0x000fe400078e0005 */
[----:B------:R-:W-:-:S02]  /*7df0*/  IMAD.MOV.U32 R8, RZ, RZ, R17 ;  /* 0x000000ffff087224 */ /* 0x000fc400078e0011 */
[----:B------:R-:W-:-:S07]  /*7e00*/  IMAD R19, R18, 0x18, RZ ;  /* 0x0000001812137824 */ /* 0x000fce00078e02ff */
.L_x_149:
[----:B------:R-:W0:Y:S01]  /*7e10*/  S2R R18, SR_CgaCtaId ;  /* 0x0000000000127919 */ /* 0x000e220000008800 */
[----:B------:R-:W-:Y:S02]  /*7e20*/  MOV R9, 0x400 ;  /* 0x0000040000097802 */ /* 0x000fe40000000f00 */
[----:B------:R-:W-:-:S13]  /*7e30*/  LOP3.LUT P1, RZ, R0, 0x7f, RZ, 0xc0, !PT ;  /* 0x0000007f00ff7812 */ /* 0x000fda000782c0ff */
[----:B------:R-:W1:Y:S01]  /*7e40*/  @!P1 LDC R13, c[0x0][0x500] ;  /* 0x00014000ff0d9b82 */ /* 0x000e620000000800 */
[----:B0-----:R-:W-:Y:S02]  /*7e50*/  LEA R21, R18, R9, 0x18 ;  /* 0x0000000912157211 */ /* 0x001fe400078ec0ff */
[----:B------:R-:W-:-:S03]  /*7e60*/  SHF.L.U32 R9, R7, 0x1f, RZ ;  /* 0x0000001f07097819 */ /* 0x000fc600000006ff */
[----:B------:R-:W-:-:S04]  /*7e70*/  IMAD R18, R8, 0x8, R21 ;  /* 0x0000000808127824 */ /* 0x000fc800078e0215 */
[----:B------:R-:W0:Y:S02]  /*7e80*/  SYNCS.PHASECHK.TRANS64.TRYWAIT P0, [R18+URZ+0x28], R9 ;  /* 0x00002809120075a7 */ /* 0x000e24000800017f */
[----:B01----:R-:W-:Y:S05]  /*7e90*/  @!P0 BRA `(.L_x_147) ;  /* 0x0000000c00948947 */ /* 0x003fea0003800000 */
.L_x_167:
[----:B0-----:R-:W-:Y:S01]  /*7ea0*/  PRMT R9, R15, 0x9910, RZ ;  /* 0x000099100f097816 */ /* 0x001fe200000000ff */
[----:B------:R0:W-:Y:S03]  /*7eb0*/  @!P1 SYNCS.ARRIVE.TRANS64 RZ, [R18+URZ], R13 ;  /* 0x0000000d12ff99a7 */ /* 0x0001e6000800003f */
[----:B------:R-:W-:-:S13]  /*7ec0*/  ISETP.NE.AND P0, PT, R9, 0x2, PT ;  /* 0x000000020900780c */ /* 0x000fda0003f05270 */
[----:B0-----:R-:W-:Y:S05]  /*7ed0*/  @P0 BRA `(.L_x_148) ;  /* 0x0000000000040947 */ /* 0x001fea0003800000 */
[----:B------:R-:W-:Y:S01]  /*7ee0*/  BPT.TRAP 0x1 ;  /* 0x000000040000795c */ /* 0x000fe20000300000 */
.L_x_148:
[----:B------:R-:W-:Y:S01]  /*7ef0*/  IMAD R9, R8, 0x2, R11 ;  /* 0x0000000208097824 */ /* 0x000fe200078e020b */
[----:B------:R-:W-:Y:S01]  /*7f00*/  R2UR UR9, R18 ;  /* 0x00000000120972ca */ /* 0x000fe200000e0000 */
[--C-:B------:R-:W-:Y:S01]  /*7f10*/  IMAD R13, R8, 0x8000, R21.reuse ;  /* 0x00008000080d7824 */ /* 0x100fe200078e0215 */
[----:B------:R-:W-:Y:S01]  /*7f20*/  UIADD3 UR4, UP0, UR22, 0xf0, URZ ;  /* 0x000000f016047890 */ /* 0x000fe2000ff1e03f */
[----:B------:R-:W-:Y:S01]  /*7f30*/  IMAD R9, R9, 0xc00, R21 ;  /* 0x00000c0009097824 */ /* 0x000fe200078e0215 */
[----:B------:R-:W-:Y:S01]  /*7f40*/  R2UR UR11, R20 ;  /* 0x00000000140b72ca */ /* 0x000fe200000e0000 */
[----:B------:R-:W-:Y:S01]  /*7f50*/  VIADD R6, R6, 0xffffffff ;  /* 0xffffffff06067836 */ /* 0x000fe20000000000 */
[----:B------:R-:W-:Y:S01]  /*7f60*/  R2UR UR5, R13 ;  /* 0x000000000d0572ca */ /* 0x000fe200000e0000 */
[----:B------:R-:W-:Y:S01]  /*7f70*/  UIADD3 UR24, UP1, UR22, 0x1f0, URZ ;  /* 0x000001f016187890 */ /* 0x000fe2000ff3e03f */
[----:B------:R-:W-:Y:S01]  /*7f80*/  R2UR UR8, R9 ;  /* 0x00000000090872ca */ /* 0x000fe200000e0000 */
[----:B------:R-:W-:Y:S01]  /*7f90*/  VIADD R8, R8, 0x1 ;  /* 0x0000000108087836 */ /* 0x000fe20000000000 */
[----:B------:R-:W-:Y:S01]  /*7fa0*/  R2UR UR10, R22 ;  /* 0x00000000160a72ca */ /* 0x000fe200000e0000 */
[----:B------:R-:W-:Y:S01]  /*7fb0*/  UIADD3.X UR25, URZ, UR23, URZ, UP1, !UPT ;  /* 0x000000173f197290 */ /* 0x000fe20008ffe43f */
[----:B------:R-:W-:Y:S01]  /*7fc0*/  R2UR UR12, R16 ;  /* 0x00000000100c72ca */ /* 0x000fe200000e0000 */
[----:B------:R-:W-:Y:S01]  /*7fd0*/  UMOV UR6, 0x0 ;  /* 0x0000000000067882 */ /* 0x000fe20000000000 */
[----:B------:R-:W-:Y:S01]  /*7fe0*/  R2UR UR19, R19 ;  /* 0x00000000131372ca */ /* 0x000fe200000e0000 */
[----:B------:R-:W-:Y:S01]  /*7ff0*/  UMOV UR7, 0x10000000 ;  /* 0x1000000000077882 */ /* 0x000fe20000000000 */
[----:B------:R-:W-:Y:S01]  /*8000*/  ISETP.GT.AND P1, PT, R6, 0x1, PT ;  /* 0x000000010600780c */ /* 0x000fe20003f24270 */
[----:B------:R-:W-:Y:S01]  /*8010*/  UMOV UR26, 0x30000 ;  /* 0x00030000001a7882 */ /* 0x000fe20000000000 */
[----:B------:R-:W-:Y:S01]  /*8020*/  ISETP.NE.AND P0, PT, R8, 0x5, PT ;  /* 0x000000050800780c */ /* 0x000fe20003f05270 */
[----:B------:R-:W-:Y:S01]  /*8030*/  UIADD3 UR14, UR5, 0x100, URZ ;  /* 0x00000100050e7890 */ /* 0x000fe2000fffe03f */
[----:B------:R-:W-:Y:S01]  /*8040*/  VIADD R22, R22, 0x80 ;  /* 0x0000008016167836 */ /* 0x000fe20000000000 */
[----:B------:R-:W-:Y:S01]  /*8050*/  UIADD3.X UR5, URZ, UR23, URZ, UP0, !UPT ;  /* 0x000000173f057290 */ /* 0x000fe200087fe43f */
[----:B------:R-:W-:Y:S01]  /*8060*/  SEL R18, RZ, 0x1, P0 ;  /* 0x00000001ff127807 */ /* 0x000fe20000000000 */
[----:B------:R-:W-:Y:S01]  /*8070*/  UIADD3 UR15, UR8, 0x28100, URZ ;  /* 0x00028100080f7890 */ /* 0x000fe2000fffe03f */
[----:B------:R-:W-:-:S02]  /*8080*/  SEL R8, R8, RZ, P0 ;  /* 0x000000ff08087207 */ /* 0x000fc40000000000 */
[----:B------:R-:W-:Y:S01]  /*8090*/  UMOV UR8, UR14 ;  /* 0x0000000e00087c82 */ /* 0x000fe20008000000 */
[----:B------:R-:W-:-:S03]  /*80a0*/  LOP3.LUT R7, R7, R18, RZ, 0x3c, !PT ;  /* 0x0000001207077212 */ /* 0x000fc600078e3cff */
[----:B------:R0:W-:Y:S02]  /*80b0*/  UTMALDG.3D [UR8], [UR4], desc[UR6] ;  /* 0x00000608040075b4 */ /* 0x0001e40008011000 */
[----:B0-----:R-:W-:Y:S01]  /*80c0*/  UMOV UR8, UR15 ;  /* 0x0000000f00087c82 */ /* 0x001fe20008000000 */
[----:B------:R-:W-:Y:S02]  /*80d0*/  UMOV UR11, UR19 ;  /* 0x00000013000b7c82 */ /* 0x000fe40008000000 */
[----:B------:R0:W-:Y:S02]  /*80e0*/  UTMALDG.3D.MULTICAST [UR8], [UR24], UR26, desc[UR6] ;  /* 0x00000608180073b4 */ /* 0x0001e4000801181a */
[----:B0-----:R-:W-:Y:S05]  /*80f0*/  @P1 BRA `(.L_x_149) ;  /* 0xfffffffc00441947 */ /* 0x001fea000383ffff */
.L_x_146:
[----:B------:R-:W-:Y:S05]  /*8100*/  BSYNC B1 ;  /* 0x0000000000017941 */ /* 0x000fea0003800000 */
.L_x_145:
[----:B------:R-:W-:Y:S01]  /*8110*/  LOP3.LUT P1, RZ, R14, 0xff, RZ, 0xc0, !PT ;  /* 0x000000ff0eff7812 */ /* 0x000fe2000782c0ff */
[C---:B------:R-:W-:Y:S01]  /*8120*/  IMAD.IADD R17, R10.reuse, 0x1, R17 ;  /* 0x000000010a117824 */ /* 0x040fe200078e0211 */
[----:B------:R-:W-:Y:S01]  /*8130*/  ULDC.64 UR4, c[0x0][0x650] ;  /* 0x0001940000047ab9 */ /* 0x000fe20000000a00 */
[C---:B------:R-:W-:Y:S01]  /*8140*/  ISETP.GE.U32.AND P2, PT, R10.reuse, 0x5, PT ;  /* 0x000000050a00780c */ /* 0x040fe20003f46070 */
[----:B------:R-:W-:Y:S01]  /*8150*/  BSSY B1, `(.L_x_150) ;  /* 0x0000069000017945 */ /* 0x000fe20003800000 */
[----:B------:R-:W-:Y:S01]  /*8160*/  IMAD.MOV.U32 R18, RZ, RZ, -0x1 ;  /* 0xffffffffff127424 */ /* 0x000fe200078e00ff */
[----:B------:R-:W-:Y:S01]  /*8170*/  ISETP.GT.U32.AND P0, PT, R17, 0x4, PT ;  /* 0x000000041100780c */ /* 0x000fe20003f04070 */
[----:B------:R-:W-:Y:S01]  /*8180*/  IMAD.MOV.U32 R16, RZ, RZ, -0x1 ;  /* 0xffffffffff107424 */ /* 0x000fe200078e00ff */
[----:B------:R-:W-:Y:S02]  /*8190*/  PRMT R14, RZ, 0x7610, R14 ;  /* 0x00007610ff0e7816 */ /* 0x000fe4000000000e */
[----:B------:R-:W-:-:S03]  /*81a0*/  ISETP.LT.U32.AND P0, PT, R10, 0x5, P0 ;  /* 0x000000050a00780c */ /* 0x000fc60000701070 */
[----:B------:R-:W0:Y:S01]  /*81b0*/  @P1 S2R R7, SR_CgaCtaId ;  /* 0x0000000000071919 */ /* 0x000e220000008800 */
[----:B------:R-:W-:-:S04]  /*81c0*/  @P1 MOV R6, 0x400 ;  /* 0x0000040000061802 */ /* 0x000fc80000000f00 */
[----:B0-----:R-:W-:Y:S01]  /*81d0*/  @P1 LEA R8, R7, R6, 0x18 ;  /* 0x0000000607081211 */ /* 0x001fe200078ec0ff */
[----:B------:R-:W-:Y:S01]  /*81e0*/  IMAD.WIDE.U32 R6, R17, -0x33333333, RZ ;  /* 0xcccccccd11067825 */ /* 0x000fe200078e00ff */
[----:B------:R-:W-:Y:S02]  /*81f0*/  SEL R6, RZ, 0x1, !P0 ;  /* 0x00000001ff067807 */ /* 0x000fe40004000000 */
[----:B------:R0:W-:Y:S01]  /*8200*/  @P1 SYNCS.ARRIVE.TRANS64.A1T0 RZ, [R8+URZ+0x68], RZ ;  /* 0x000068ff08ff19a7 */ /* 0x0001e2000810003f */
[----:B------:R-:W-:Y:S02]  /*8210*/  IADD3 R2, P1, R2, UR20, RZ ;  /* 0x0000001402027c10 */ /* 0x000fe4000ff3e0ff */
[----:B------:R-:W-:Y:S01]  /*8220*/  LOP3.LUT R5, R5, R6, RZ, 0x3c, !PT ;  /* 0x0000000605057212 */ /* 0x000fe200078e3cff */
[----:B------:R-:W-:Y:S01]  /*8230*/  IMAD.MOV.U32 R6, RZ, RZ, -0x1 ;  /* 0xffffffffff067424 */ /* 0x000fe200078e00ff */
[----:B------:R-:W-:Y:S02]  /*8240*/  IADD3.X R3, R3, UR13, RZ, P1, !PT ;  /* 0x0000000d03037c10 */ /* 0x000fe40008ffe4ff */
[----:B------:R-:W-:-:S02]  /*8250*/  ISETP.GE.U32.AND P0, PT, R2, UR4, PT ;  /* 0x0000000402007c0c */ /* 0x000fc4000bf06070 */
[----:B0-----:R-:W-:Y:S02]  /*8260*/  SHF.R.U32.HI R8, RZ, 0x2, R7 ;  /* 0x00000002ff087819 */ /* 0x001fe40000011607 */
[----:B------:R-:W-:Y:S02]  /*8270*/  ISETP.GE.U32.AND.EX P0, PT, R3, UR5, PT, P0 ;  /* 0x0000000503007c0c */ /* 0x000fe4000bf06100 */
[----:B------:R-:W-:Y:S01]  /*8280*/  @P2 LOP3.LUT R5, R5, 0x1, R8, 0x78, !PT ;  /* 0x0000000105052812 */ /* 0x000fe200078e7808 */
[----:B------:R-:W-:Y:S01]  /*8290*/  IMAD R17, R8, -0x5, R17 ;  /* 0xfffffffb08117824 */ /* 0x000fe200078e0211 */
[----:B------:R-:W-:-:S09]  /*82a0*/  PRMT R7, RZ, 0x7610, R7 ;  /* 0x00007610ff077816 */ /* 0x000fd20000000007 */
[----:B------:R-:W-:Y:S05]  /*82b0*/  @P0 BRA `(.L_x_151) ;  /* 0x0000000400480947 */ /* 0x000fea0003800000 */
[----:B------:R-:W0:Y:S01]  /*82c0*/  S2R R18, SR_CTAID.X ;  /* 0x0000000000127919 */ /* 0x000e220000002500 */
[----:B------:R-:W-:Y:S01]  /*82d0*/  ULDC.64 UR4, c[0x0][0x628] ;  /* 0x00018a0000047ab9 */ /* 0x000fe20000000a00 */
[----:B------:R-:W1:Y:S01]  /*82e0*/  LDC R19, c[0x0][0x144] ;  /* 0x00005100ff137b82 */ /* 0x000e620000000800 */
[----:B------:R-:W-:Y:S01]  /*82f0*/  ISETP.NE.U32.AND P0, PT, RZ, UR4, PT ;  /* 0x00000004ff007c0c */ /* 0x000fe2000bf05070 */
[----:B------:R-:W2:Y:S01]  /*8300*/  S2R R13, SR_CTAID.Y ;  /* 0x00000000000d7919 */ /* 0x000ea20000002600 */
[----:B------:R-:W-:Y:S01]  /*8310*/  ULDC UR7, c[0x0][0x630] ;  /* 0x00018c0000077ab9 */ /* 0x000fe20000000800 */
[----:B------:R-:W-:Y:S01]  /*8320*/  ULDC UR8, c[0x0][0x150] ;  /* 0x0000540000087ab9 */ /* 0x000fe20000000800 */
[----:B------:R-:W-:Y:S01]  /*8330*/  ISETP.NE.AND.EX P0, PT, RZ, UR5, PT, P0 ;  /* 0x00000005ff007c0c */ /* 0x000fe2000bf05300 */
[----:B------:R-:W-:Y:S02]  /*8340*/  IMAD.MOV.U32 R6, RZ, RZ, R2 ;  /* 0x000000ffff067224 */ /* 0x000fe400078e0002 */
[----:B------:R-:W-:Y:S01]  /*8350*/  IMAD.MOV.U32 R7, RZ, RZ, R3 ;  /* 0x000000ffff077224 */ /* 0x000fe200078e0003 */
[----:B0-----:R-:W-:-:S09]  /*8360*/  I2FP.F32.U32 R20, R18 ;  /* 0x0000001200147245 */ /* 0x001fd20000201000 */
[----:B------:R-:W-:Y:S05]  /*8370*/  @!P0 BRA `(.L_x_152) ;  /* 0x0000000000288947 */ /* 0x000fea0003800000 */
[----:B------:R-:W-:Y:S02]  /*8380*/  ULDC UR6, c[0x0][0x634] ;  /* 0x00018d0000067ab9 */ /* 0x000fe40000000800 */
[----:B------:R-:W-:-:S05]  /*8390*/  IADD3 R7, P0, R2, UR6, RZ ;  /* 0x0000000602077c10 */ /* 0x000fca000ff1e0ff */
[----:B------:R-:W-:-:S04]  /*83a0*/  IMAD.X R21, RZ, RZ, R3, P0 ;  /* 0x000000ffff157224 */ /* 0x000fc800000e0603 */
[----:B------:R-:W-:-:S04]  /*83b0*/  IMAD.WIDE.U32 R8, R21, UR4, RZ ;  /* 0x0000000415087c25 */ /* 0x000fc8000f8e00ff */
[----:B------:R-:W-:-:S04]  /*83c0*/  IMAD.WIDE.U32 R8, P0, R7, UR5, R8 ;  /* 0x0000000507087c25 */ /* 0x000fc8000f800008 */
[----:B------:R-:W-:-:S04]  /*83d0*/  IMAD.WIDE.U32 R6, R7, UR4, RZ ;  /* 0x0000000407067c25 */ /* 0x000fc8000f8e00ff */
[----:B------:R-:W-:Y:S01]  /*83e0*/  IMAD.MOV.U32 R6, RZ, RZ, R9 ;  /* 0x000000ffff067224 */ /* 0x000fe200078e0009 */
[----:B------:R-:W-:Y:S01]  /*83f0*/  IADD3 RZ, P1, R7, R8, RZ ;  /* 0x0000000807ff7210 */ /* 0x000fe20007f3e0ff */
[----:B------:R-:W-:-:S04]  /*8400*/  IMAD.X R7, RZ, RZ, RZ, P0 ;  /* 0x000000ffff077224 */ /* 0x000fc800000e06ff */
[----:B------:R-:W-:-:S08]  /*8410*/  IMAD.WIDE.U32.X R6, R21, UR5, R6, P1 ;  /* 0x0000000515067c25 */ /* 0x000fd000088e0406 */
.L_x_152:
[----:B------:R-:W-:Y:S01]  /*8420*/  FMUL R20, R20, UR8 ;  /* 0x0000000814147c20 */ /* 0x000fe20008400000 */
[--C-:B------:R-:W-:Y:S01]  /*8430*/  SHF.R.U64 R16, R6, UR7, R7.reuse ;  /* 0x0000000706107c19 */ /* 0x100fe20008001207 */
[----:B------:R-:W-:Y:S01]  /*8440*/  ULDC.64 UR4, c[0x0][0x620] ;  /* 0x0001880000047ab9 */ /* 0x000fe20000000a00 */
[----:B------:R-:W-:Y:S01]  /*8450*/  SHF.R.U32.HI R6, RZ, UR7, R7 ;  /* 0x00000007ff067c19 */ /* 0x000fe20008011607 */
[----:B------:R-:W-:Y:S01]  /*8460*/  ULDC.64 UR6, c[0x0][0x640] ;  /* 0x0001900000067ab9 */ /* 0x000fe20000000a00 */
[----:B------:R-:W-:Y:S01]  /*8470*/  IADD3 R7, P0, RZ, -R16, RZ ;  /* 0x80000010ff077210 */ /* 0x000fe20007f1e0ff */
[----:B------:R-:W0:Y:S01]  /*8480*/  F2I.U32.TRUNC.NTZ R20, R20 ;  /* 0x0000001400147305 */ /* 0x000e22000020f000 */
[----:B------:R-:W3:Y:S03]  /*8490*/  LDC R22, c[0x0][0x148] ;  /* 0x00005200ff167b82 */ /* 0x000ee60000000800 */
[----:B------:R-:W-:Y:S01]  /*84a0*/  IMAD.X R6, RZ, RZ, ~R6, P0 ;  /* 0x000000ffff067224 */ /* 0x000fe200000e0e06 */
[----:B------:R-:W-:-:S03]  /*84b0*/  ISETP.NE.U32.AND P0, PT, RZ, UR6, PT ;  /* 0x00000006ff007c0c */ /* 0x000fc6000bf05070 */
[----:B------:R-:W-:Y:S01]  /*84c0*/  IMAD R6, R6, UR4, RZ ;  /* 0x0000000406067c24 */ /* 0x000fe2000f8e02ff */
[----:B------:R-:W-:-:S03]  /*84d0*/  ISETP.NE.AND.EX P0, PT, RZ, UR7, PT, P0 ;  /* 0x00000007ff007c0c */ /* 0x000fc6000bf05300 */
[C---:B------:R-:W-:Y:S01]  /*84e0*/  IMAD R9, R7.reuse, UR5, R6 ;  /* 0x0000000507097c24 */ /* 0x040fe2000f8e0206 */
[----:B------:R-:W-:Y:S01]  /*84f0*/  ULDC UR5, c[0x0][0x154] ;  /* 0x0000550000057ab9 */ /* 0x000fe20000000800 */
[----:B------:R-:W-:Y:S01]  /*8500*/  IMAD.WIDE.U32 R6, R7, UR4, R2 ;  /* 0x0000000407067c25 */ /* 0x000fe2000f8e0002 */
[----:B------:R-:W-:-:S03]  /*8510*/  ULDC UR4, c[0x0][0x618] ;  /* 0x0001860000047ab9 */ /* 0x000fc60000000800 */
[----:B0-----:R-:W-:Y:S02]  /*8520*/  IMAD.MOV R8, RZ, RZ, -R20 ;  /* 0x000000ffff087224 */ /* 0x001fe400078e0a14 */
[----:B------:R-:W-:Y:S02]  /*8530*/  IMAD.IADD R7, R7, 0x1, R9 ;  /* 0x0000000107077824 */ /* 0x000fe400078e0209 */
[----:B-1----:R-:W-:Y:S01]  /*8540*/  IMAD R18, R19, R8, R18 ;  /* 0x0000000813127224 */ /* 0x002fe200078e0212 */
[----:B--2---:R-:W-:Y:S02]  /*8550*/  I2FP.F32.U32 R8, R13 ;  /* 0x0000000d00087245 */ /* 0x004fe40000201000 */
[--C-:B------:R-:W-:Y:S02]  /*8560*/  SHF.R.U64 R19, R6, UR4, R7.reuse ;  /* 0x0000000406137c19 */ /* 0x100fe40008001207 */
[----:B------:R-:W-:Y:S01]  /*8570*/  SHF.R.U32.HI R6, RZ, UR4, R7 ;  /* 0x00000004ff067c19 */ /* 0x000fe20008011607 */
[----:B------:R-:W-:Y:S01]  /*8580*/  FMUL R8, R8, UR5 ;  /* 0x0000000508087c20 */ /* 0x000fe20008400000 */
[----:B------:R-:W-:-:S02]  /*8590*/  ULDC UR4, c[0x0][0x608] ;  /* 0x0001820000047ab9 */ /* 0x000fc40000000800 */
[--C-:B------:R-:W-:Y:S01]  /*85a0*/  SHF.R.U64 R21, R19, UR4, R6.reuse ;  /* 0x0000000413157c19 */ /* 0x100fe20008001206 */
[----:B------:R0:W1:Y:S01]  /*85b0*/  F2I.U32.TRUNC.NTZ R24, R8 ;  /* 0x0000000800187305 */ /* 0x000062000020f000 */
[----:B------:R-:W-:Y:S01]  /*85c0*/  SHF.R.U32.HI R6, RZ, UR4, R6 ;  /* 0x00000004ff067c19 */ /* 0x000fe20008011606 */
[----:B------:R-:W-:-:S03]  /*85d0*/  ULDC UR4, c[0x0][0x658] ;  /* 0x0001960000047ab9 */ /* 0x000fc60000000800 */
[--C-:B------:R-:W-:Y:S02]  /*85e0*/  SHF.R.U64 R20, R21, UR4, R6.reuse ;  /* 0x0000000415147c19 */ /* 0x100fe40008001206 */
[----:B------:R-:W-:-:S03]  /*85f0*/  SHF.R.U32.HI R23, RZ, UR4, R6 ;  /* 0x00000004ff177c19 */ /* 0x000fc60008011606 */
[----:B------:R-:W-:Y:S02]  /*8600*/  IMAD.MOV.U32 R6, RZ, RZ, R20 ;  /* 0x000000ffff067224 */ /* 0x000fe400078e0014 */
[----:B------:R-:W-:Y:S01]  /*8610*/  IMAD.MOV.U32 R7, RZ, RZ, R23 ;  /* 0x000000ffff077224 */ /* 0x000fe200078e0017 */
[----:B0-----:R-:W-:Y:S06]  /*8620*/  @!P0 BRA `(.L_x_153) ;  /* 0x0000000000288947 */ /* 0x001fec0003800000 */
        /* <DEDUP_REMOVED lines=10> */
.L_x_153:
[----:B------:R-:W-:Y:S01]  /*86d0*/  ULDC UR4, c[0x0][0x648] ;  /* 0x0001920000047ab9 */ /* 0x000fe20000000800 */
[----:B------:R-:W-:Y:S01]  /*86e0*/  LOP3.LUT R21, R21, UR17, RZ, 0xc0, !PT ;  /* 0x0000001115157c12 */ /* 0x000fe2000f8ec0ff */
[----:B-1----:R-:W-:Y:S01]  /*86f0*/  IMAD.MOV R24, RZ, RZ, -R24 ;  /* 0x000000ffff187224 */ /* 0x002fe200078e0a18 */
[----:B------:R-:W-:Y:S01]  /*8700*/  SHF.R.U64 R6, R6, UR4, R7 ;  /* 0x0000000406067c19 */ /* 0x000fe20008001207 */
[----:B------:R-:W-:Y:S01]  /*8710*/  ULDC UR4, c[0x0][0x638] ;  /* 0x00018e0000047ab9 */ /* 0x000fe20000000800 */
[----:B------:R-:W-:Y:S01]  /*8720*/  LOP3.LUT R9, R19, UR16, RZ, 0xc0, !PT ;  /* 0x0000001013097c12 */ /* 0x000fe2000f8ec0ff */
[----:B---3--:R-:W-:Y:S01]  /*8730*/  @P4 IMAD R18, R22, R24, R13 ;  /* 0x0000001816124224 */ /* 0x008fe200078e020d */
[----:B------:R-:W-:Y:S01]  /*8740*/  ULDC UR5, c[0x0][0x610] ;  /* 0x0001840000057ab9 */ /* 0x000fe20000000800 */
[----:B------:R-:W-:Y:S02]  /*8750*/  IMAD.MOV R7, RZ, RZ, -R6 ;  /* 0x000000ffff077224 */ /* 0x000fe400078e0a06 */
[----:B------:R-:W-:-:S02]  /*8760*/  IMAD R21, R6, UR18, R21 ;  /* 0x0000001206157c24 */ /* 0x000fc4000f8e0215 */
[----:B------:R-:W-:Y:S01]  /*8770*/  IMAD R20, R7, UR4, R20 ;  /* 0x0000000407147c24 */ /* 0x000fe2000f8e0214 */
[----:B------:R-:W-:Y:S01]  /*8780*/  ULDC UR4, c[0x0][0x600] ;  /* 0x0001800000047ab9 */ /* 0x000fe20000000800 */
[----:B------:R-:W-:Y:S02]  /*8790*/  IMAD R6, R21, UR5, R18 ;  /* 0x0000000515067c24 */ /* 0x000fe4000f8e0212 */
[----:B------:R-:W-:Y:S02]  /*87a0*/  IMAD R9, R20, UR4, R9 ;  /* 0x0000000414097c24 */ /* 0x000fe4000f8e0209 */
[----:B------:R-:W-:-:S03]  /*87b0*/  IMAD.MOV.U32 R7, RZ, RZ, 0x1 ;  /* 0x00000001ff077424 */ /* 0x000fc600078e00ff */
[----:B------:R-:W-:Y:S02]  /*87c0*/  SEL R18, R9, R6, !P4 ;  /* 0x0000000609127207 */ /* 0x000fe40006000000 */
[----:B------:R-:W-:-:S07]  /*87d0*/  SEL R6, R6, R9, !P4 ;  /* 0x0000000906067207 */ /* 0x000fce0006000000 */
.L_x_151:
[----:B------:R-:W-:Y:S05]  /*87e0*/  BSYNC B1 ;  /* 0x0000000000017941 */ /* 0x000fea0003800000 */
.L_x_150:
[----:B------:R-:W-:-:S13]  /*87f0*/  LOP3.LUT P0, RZ, R7, 0xff, RZ, 0xc0, !PT ;  /* 0x000000ff07ff7812 */ /* 0x000fda000780c0ff */
[----:B------:R-:W-:Y:S05]  /*8800*/  @P0 BRA `(.L_x_154) ;  /* 0xfffffff400480947 */ /* 0x000fea000383ffff */
[----:B------:R-:W-:Y:S05]  /*8810*/  BSYNC B0 ;  /* 0x0000000000007941 */ /* 0x000fea0003800000 */
.L_x_143:
[----:B------:R-:W-:-:S03]  /*8820*/  UMOV UR4, 0xffffffff ;  /* 0xffffffff00047882 */ /* 0x000fc60000000000 */
[----:B------:R-:W-:Y:S05]  /*8830*/  BRA.DIV UR4, `(.L_x_155) ;  /* 0x0000000604407947 */ /* 0x000fea000b800000 */
[----:B------:R-:W-:-:S13]  /*8840*/  ELECT P0, URZ, PT ;  /* 0x00000000003f782f */ /* 0x000fda0003800000 */
.L_x_170:
[----:B------:R-:W-:Y:S04]  /*8850*/  BSSY B0, `(.L_x_156) ;  /* 0x0000034000007945 */ /* 0x000fe80003800000 */
[----:B------:R-:W-:Y:S05]  /*8860*/  @!P0 BRA `(.L_x_157) ;  /* 0x0000000000c88947 */ /* 0x000fea0003800000 */
[----:B------:R-:W-:-:S04]  /*8870*/  LOP3.LUT R4, R4, 0x2, RZ, 0xfc, !PT ;  /* 0x0000000204047812 */ /* 0x000fc800078efcff */
[----:B------:R-:W-:-:S13]  /*8880*/  ISETP.NE.AND P0, PT, R4, 0x3, PT ;  /* 0x000000030400780c */ /* 0x000fda0003f05270 */
[----:B------:R-:W-:Y:S05]  /*8890*/  @!P0 BRA `(.L_x_158) ;  /* 0x0000000000048947 */ /* 0x000fea0003800000 */
[----:B------:R-:W-:Y:S01]  /*88a0*/  BPT.TRAP 0x1 ;  /* 0x000000040000795c */ /* 0x000fe20000300000 */
.L_x_158:
[----:B------:R-:W0:Y:S01]  /*88b0*/  S2R R3, SR_CgaCtaId ;  /* 0x0000000000037919 */ /* 0x000e220000008800 */
[----:B------:R-:W-:-:S04]  /*88c0*/  MOV R0, 0x400 ;  /* 0x0000040000007802 */ /* 0x000fc80000000f00 */
[----:B0-----:R-:W-:Y:S02]  /*88d0*/  LEA R0, R3, R0, 0x18 ;  /* 0x0000000003007211 */ /* 0x001fe400078ec0ff */
[----:B------:R-:W-:-:S03]  /*88e0*/  SHF.L.U32 R3, R5, 0x1f, RZ ;  /* 0x0000001f05037819 */ /* 0x000fc600000006ff */
[----:B------:R-:W-:-:S04]  /*88f0*/  VIADD R0, R0, 0x28 ;  /* 0x0000002800007836 */ /* 0x000fc80000000000 */
[C---:B------:R-:W-:Y:S02]  /*8900*/  IMAD R6, R17.reuse, 0x8, R0 ;  /* 0x0000000811067824 */ /* 0x040fe400078e0200 */
[----:B------:R-:W-:Y:S02]  /*8910*/  VIADD R17, R17, 0x1 ;  /* 0x0000000111117836 */ /* 0x000fe40000000000 */
[----:B------:R-:W0:Y:S03]  /*8920*/  SYNCS.PHASECHK.TRANS64.TRYWAIT P0, [R6+URZ], R3 ;  /* 0x00000003060075a7 */ /* 0x000e26000800017f */
[----:B------:R-:W-:-:S04]  /*8930*/  ISETP.NE.AND P1, PT, R17, 0x5, PT ;  /* 0x000000051100780c */ /* 0x000fc80003f25270 */
[----:B------:R-:W-:Y:S02]  /*8940*/  SEL R2, RZ, 0x1, P1 ;  /* 0x00000001ff027807 */ /* 0x000fe40000800000 */
[----:B------:R-:W-:Y:S02]  /*8950*/  SEL R17, R17, RZ, P1 ;  /* 0x000000ff11117207 */ /* 0x000fe40000800000 */
[----:B------:R-:W-:-:S03]  /*8960*/  LOP3.LUT R8, R5, R2, RZ, 0x3c, !PT ;  /* 0x0000000205087212 */ /* 0x000fc600078e3cff */
[----:B------:R-:W-:Y:S01]  /*8970*/  IMAD R7, R17, 0x8, R0 ;  /* 0x0000000811077824 */ /* 0x000fe200078e0200 */
[----:B------:R-:W-:Y:S01]  /*8980*/  SHF.L.U32 R4, R8, 0x1f, RZ ;  /* 0x0000001f08047819 */ /* 0x000fe200000006ff */
[----:B0-----:R-:W-:Y:S06]  /*8990*/  @!P0 BRA `(.L_x_159) ;  /* 0x0000000400088947 */ /* 0x001fec0003800000 */
.L_x_171:
[----:B------:R-:W1:Y:S01]  /*89a0*/  SYNCS.PHASECHK.TRANS64.TRYWAIT P0, [R7+URZ], R4 ;  /* 0x00000004070075a7 */ /* 0x000e62000800017f */
[----:B------:R-:W-:-:S05]  /*89b0*/  VIADD R2, R17, 0x1 ;  /* 0x0000000111027836 */ /* 0x000fca0000000000 */
[----:B------:R-:W-:-:S04]  /*89c0*/  ISETP.NE.AND P1, PT, R2, 0x5, PT ;  /* 0x000000050200780c */ /* 0x000fc80003f25270 */
[----:B0-----:R-:W-:Y:S02]  /*89d0*/  SEL R3, RZ, 0x1, P1 ;  /* 0x00000001ff037807 */ /* 0x001fe40000800000 */
[----:B------:R-:W-:Y:S02]  /*89e0*/  SEL R9, R2, RZ, P1 ;  /* 0x000000ff02097207 */ /* 0x000fe40000800000 */
[----:B------:R-:W-:-:S03]  /*89f0*/  LOP3.LUT R8, R8, R3, RZ, 0x3c, !PT ;  /* 0x0000000308087212 */ /* 0x000fc600078e3cff */
[----:B------:R-:W-:Y:S01]  /*8a00*/  IMAD R10, R9, 0x8, R0 ;  /* 0x00000008090a7824 */ /* 0x000fe200078e0200 */
[----:B------:R-:W-:Y:S01]  /*8a10*/  SHF.L.U32 R5, R8, 0x1f, RZ ;  /* 0x0000001f08057819 */ /* 0x000fe200000006ff */
[----:B-1----:R-:W-:Y:S06]  /*8a20*/  @!P0 BRA `(.L_x_160) ;  /* 0x0000000000f88947 */ /* 0x002fec0003800000 */
.L_x_172:
[----:B------:R-:W1:Y:S01]  /*8a30*/  SYNCS.PHASECHK.TRANS64.TRYWAIT P0, [R10+URZ], R5 ;  /* 0x000000050a0075a7 */ /* 0x000e62000800017f */
[----:B------:R-:W-:-:S05]  /*8a40*/  VIADD R2, R9, 0x1 ;  /* 0x0000000109027836 */ /* 0x000fca0000000000 */
[----:B------:R-:W-:-:S04]  /*8a50*/  ISETP.NE.AND P1, PT, R2, 0x5, PT ;  /* 0x000000050200780c */ /* 0x000fc80003f25270 */
[----:B------:R-:W-:Y:S02]  /*8a60*/  SEL R3, RZ, 0x1, P1 ;  /* 0x00000001ff037807 */ /* 0x000fe40000800000 */
[----:B0-----:R-:W-:Y:S02]  /*8a70*/  SEL R7, R2, RZ, P1 ;  /* 0x000000ff02077207 */ /* 0x001fe40000800000 */
[----:B------:R-:W-:-:S03]  /*8a80*/  LOP3.LUT R9, R8, R3, RZ, 0x3c, !PT ;  /* 0x0000000308097212 */ /* 0x000fc600078e3cff */
[----:B------:R-:W-:Y:S01]  /*8a90*/  IMAD R11, R7, 0x8, R0 ;  /* 0x00000008070b7824 */ /* 0x000fe200078e0200 */
[----:B------:R-:W-:Y:S01]  /*8aa0*/  SHF.L.U32 R6, R9, 0x1f, RZ ;  /* 0x0000001f09067819 */ /* 0x000fe200000006ff */
[----:B-1----:R-:W-:Y:S06]  /*8ab0*/  @!P0 BRA `(.L_x_161) ;  /* 0x0000000000e88947 */ /* 0x002fec0003800000 */
.L_x_173:
[----:B------:R-:W1:Y:S01]  /*8ac0*/  SYNCS.PHASECHK.TRANS64.TRYWAIT P0, [R11+URZ], R6 ;  /* 0x000000060b0075a7 */ /* 0x000e62000800017f */
[----:B------:R-:W-:-:S05]  /*8ad0*/  VIADD R2, R7, 0x1 ;  /* 0x0000000107027836 */ /* 0x000fca0000000000 */
[----:B------:R-:W-:-:S04]  /*8ae0*/  ISETP.NE.AND P1, PT, R2, 0x5, PT ;  /* 0x000000050200780c */ /* 0x000fc80003f25270 */
[----:B------:R-:W-:Y:S02]  /*8af0*/  SEL R4, RZ, 0x1, P1 ;  /* 0x00000001ff047807 */ /* 0x000fe40000800000 */
[----:B------:R-:W-:Y:S02]  /*8b00*/  SEL R3, R2, RZ, P1 ;  /* 0x000000ff02037207 */ /* 0x000fe40000800000 */
[----:B------:R-:W-:Y:S01]  /*8b10*/  LOP3.LUT R4, R9, R4, RZ, 0x3c, !PT ;  /* 0x0000000409047212 */ /* 0x000fe200078e3cff */
[----:B-1----:R-:W-:Y:S06]  /*8b20*/  @!P0 BRA `(.L_x_162) ;  /* 0x0000000000e08947 */ /* 0x002fec0003800000 */
.L_x_174:
[----:B------:R-:W-:Y:S01]  /*8b30*/  IMAD R3, R3, 0x8, R0 ;  /* 0x0000000803037824 */ /* 0x000fe200078e0200 */
[----:B------:R-:W-:-:S07]  /*8b40*/  SHF.L.U32 R0, R4, 0x1f, RZ ;  /* 0x0000001f04007819 */ /* 0x000fce00000006ff */
.L_x_163:
[----:B--2---:R2:W3:Y:S02]  /*8b50*/  SYNCS.PHASECHK.TRANS64.TRYWAIT P0, [R3+URZ], R0 ;  /* 0x00000000030075a7 */ /* 0x0044e4000800017f */
[----:B---3--:R-:W-:Y:S05]  /*8b60*/  @!P0 NANOSLEEP.SYNCS 0x989680 ;  /* 0x009896800000895d */ /* 0x008fea0003900000 */
[----:B------:R-:W3:Y:S02]  /*8b70*/  @!P0 SYNCS.PHASECHK.TRANS64 P0, [R3+URZ], R0 ;  /* 0x00000000030085a7 */ /* 0x000ee4000800007f */
[----:B---3--:R-:W-:Y:S05]  /*8b80*/  @!P0 BRA `(.L_x_163) ;  /* 0xfffffffc00f08947 */ /* 0x008fea000383ffff */
.L_x_157:
[----:B------:R-:W-:Y:S05]  /*8b90*/  BSYNC B0 ;  /* 0x0000000000007941 */ /* 0x000fea0003800000 */
.L_x_156:
[----:B------:R-:W-:Y:S05]  /*8ba0*/  EXIT ;  /* 0x000000000000794d */ /* 0x000fea0003800000 */
.L_x_21:
[----:B-1----:R-:W-:-:S04]  /*8bb0*/  IMAD.U32 R11, RZ, RZ, UR6 ;  /* 0x00000006ff0b7e24 */ /* 0x002fc8000f8e00ff */
[----:B------:R1:W4:Y:S03]  /*8bc0*/  SYNCS.PHASECHK.TRANS64.TRYWAIT P0, [R11+URZ], R10 ;  /* 0x0000000a0b0075a7 */ /* 0x000326000800017f */
[----:B----4-:R-:W-:Y:S05]  /*8bd0*/  @!P0 NANOSLEEP.SYNCS 0x989680 ;  /* 0x009896800000895d */ /* 0x010fea0003900000 */
[----:B------:R-:W4:Y:S02]  /*8be0*/  @!P0 SYNCS.PHASECHK.TRANS64 P0, [R11+URZ], R10 ;  /* 0x0000000a0b0085a7 */ /* 0x000f24000800007f */
[----:B----4-:R-:W-:Y:S05]  /*8bf0*/  @!P0 BRA `(.L_x_21) ;  /* 0xfffffffc00ec8947 */ /* 0x010fea000383ffff */
[----:B------:R-:W-:Y:S05]  /*8c00*/  BRA `(.L_x_20) ;  /* 0xffffff8800c07947 */ /* 0x000fea000383ffff */
.L_x_27:
[----:B-1----:R-:W-:-:S04]  /*8c10*/  IMAD.U32 R16, RZ, RZ, UR12 ;  /* 0x0000000cff107e24 */ /* 0x002fc8000f8e00ff */
[----:B------:R1:W4:Y:S03]  /*8c20*/  SYNCS.PHASECHK.TRANS64.TRYWAIT P0, [R16+URZ], R13 ;  /* 0x0000000d100075a7 */ /* 0x000326000800017f */
[----:B----4-:R-:W-:Y:S05]  /*8c30*/  @!P0 NANOSLEEP.SYNCS 0x989680 ;  /* 0x009896800000895d */ /* 0x010fea0003900000 */
[----:B------:R-:W4:Y:S02]  /*8c40*/  @!P0 SYNCS.PHASECHK.TRANS64 P0, [R16+URZ], R13 ;  /* 0x0000000d100085a7 */ /* 0x000f24000800007f */
[----:B----4-:R-:W-:Y:S05]  /*8c50*/  @!P0 BRA `(.L_x_27) ;  /* 0xfffffffc00ec8947 */ /* 0x010fea000383ffff */
[----:B------:R-:W-:Y:S05]  /*8c60*/  BRA `(.L_x_26) ;  /* 0xffffff9800107947 */ /* 0x000fea000383ffff */
.L_x_144:
[----:B------:R-:W-:Y:S01]  /*8c70*/  BSSY B1, `(.L_x_164) ;  /* 0x0000006000017945 */ /* 0x000fe20003800000 */
[----:B------:R-:W-:-:S07]  /*8c80*/  IMAD.MOV.U32 R7, RZ, RZ, -0x1 ;  /* 0xffffffffff077424 */ /* 0x000fce00078e00ff */
[----:B------:R-:W-:Y:S05]  /*8c90*/  WARPSYNC.COLLECTIVE R7, `(.L_x_165) ;  /* 0x00000000070c7348 */ /* 0x000fea0003c00000 */
[----:B------:R-:W-:Y:S02]  /*8ca0*/  ELECT P0, UR62, PT ;  /* 0x00000000003e782f */ /* 0x000fe40003800000 */
[----:B------:R-:W-:Y:S01]  /*8cb0*/  MOV R7, UR62 ;  /* 0x0000003e00077c02 */ /* 0x000fe20008000f00 */
[----:B------:R-:W-:Y:S10]  /*8cc0*/  ENDCOLLECTIVE ;  /* 0x000000000000791b */ /* 0x000ff40003800000 */
.L_x_165:
[----:B------:R-:W-:Y:S05]  /*8cd0*/  BSYNC B1 ;  /* 0x0000000000017941 */ /* 0x000fea0003800000 */
.L_x_164:
[----:B------:R-:W-:Y:S05]  /*8ce0*/  BRA `(.L_x_166) ;  /* 0xfffffff0001c7947 */ /* 0x000fea000383ffff */
.L_x_147:
[----:B0-----:R0:W1:Y:S02]  /*8cf0*/  SYNCS.PHASECHK.TRANS64.TRYWAIT P0, [R18+URZ+0x28], R9 ;  /* 0x00002809120075a7 */ /* 0x001064000800017f */
[----:B-1----:R-:W-:Y:S05]  /*8d00*/  @!P0 NANOSLEEP.SYNCS 0x989680 ;  /* 0x009896800000895d */ /* 0x002fea0003900000 */
[----:B------:R-:W1:Y:S02]  /*8d10*/  @!P0 SYNCS.PHASECHK.TRANS64 P0, [R18+URZ+0x28], R9 ;  /* 0x00002809120085a7 */ /* 0x000e64000800007f */
[----:B-1----:R-:W-:Y:S05]  /*8d20*/  @!P0 BRA `(.L_x_147) ;  /* 0xfffffffc00f08947 */ /* 0x002fea000383ffff */
[----:B------:R-:W-:Y:S05]  /*8d30*/  BRA `(.L_x_167) ;  /* 0xfffffff000587947 */ /* 0x000fea000383ffff */
.L_x_155:
[----:B------:R-:W-:Y:S01]  /*8d40*/  BSSY B0, `(.L_x_168) ;  /* 0x0000006000007945 */ /* 0x000fe20003800000 */
[----:B------:R-:W-:-:S07]  /*8d50*/  IMAD.MOV.U32 R7, RZ, RZ, -0x1 ;  /* 0xffffffffff077424 */ /* 0x000fce00078e00ff */
[----:B------:R-:W-:Y:S05]  /*8d60*/  WARPSYNC.COLLECTIVE R7, `(.L_x_169) ;  /* 0x00000000070c7348 */ /* 0x000fea0003c00000 */
[----:B------:R-:W-:Y:S02]  /*8d70*/  ELECT P0, UR62, PT ;  /* 0x00000000003e782f */ /* 0x000fe40003800000 */
[----:B------:R-:W-:Y:S01]  /*8d80*/  MOV R7, UR62 ;  /* 0x0000003e00077c02 */ /* 0x000fe20008000f00 */
[----:B------:R-:W-:Y:S10]  /*8d90*/  ENDCOLLECTIVE ;  /* 0x000000000000791b */ /* 0x000ff40003800000 */
.L_x_169:
[----:B------:R-:W-:Y:S05]  /*8da0*/  BSYNC B0 ;  /* 0x0000000000007941 */ /* 0x000fea0003800000 */
.L_x_168:
[----:B------:R-:W-:Y:S05]  /*8db0*/  BRA `(.L_x_170) ;  /* 0xfffffff800a47947 */ /* 0x000fea000383ffff */
.L_x_159:
[----:B0-----:R0:W1:Y:S02]  /*8dc0*/  SYNCS.PHASECHK.TRANS64.TRYWAIT P0, [R6+URZ], R3 ;  /* 0x00000003060075a7 */ /* 0x001064000800017f */
[----:B-1----:R-:W-:Y:S05]  /*8dd0*/  @!P0 NANOSLEEP.SYNCS 0x989680 ;  /* 0x009896800000895d */ /* 0x002fea0003900000 */
[----:B------:R-:W1:Y:S02]  /*8de0*/  @!P0 SYNCS.PHASECHK.TRANS64 P0, [R6+URZ], R3 ;  /* 0x00000003060085a7 */ /* 0x000e64000800007f */
[----:B-1----:R-:W-:Y:S05]  /*8df0*/  @!P0 BRA `(.L_x_159) ;  /* 0xfffffffc00f08947 */ /* 0x002fea000383ffff */
[----:B------:R-:W-:Y:S05]  /*8e00*/  BRA `(.L_x_171) ;  /* 0xfffffff800e47947 */ /* 0x000fea000383ffff */
.L_x_160:
[----:B0-----:R0:W1:Y:S02]  /*8e10*/  SYNCS.PHASECHK.TRANS64.TRYWAIT P0, [R7+URZ], R4 ;  /* 0x00000004070075a7 */ /* 0x001064000800017f */
[----:B-1----:R-:W-:Y:S05]  /*8e20*/  @!P0 NANOSLEEP.SYNCS 0x989680 ;  /* 0x009896800000895d */ /* 0x002fea0003900000 */
[----:B------:R-:W1:Y:S02]  /*8e30*/  @!P0 SYNCS.PHASECHK.TRANS64 P0, [R7+URZ], R4 ;  /* 0x00000004070085a7 */ /* 0x000e64000800007f */
[----:B-1----:R-:W-:Y:S05]  /*8e40*/  @!P0 BRA `(.L_x_160) ;  /* 0xfffffffc00f08947 */ /* 0x002fea000383ffff */
[----:B------:R-:W-:Y:S05]  /*8e50*/  BRA `(.L_x_172) ;  /* 0xfffffff800f47947 */ /* 0x000fea000383ffff */
.L_x_161:
[----:B0-----:R0:W1:Y:S02]  /*8e60*/  SYNCS.PHASECHK.TRANS64.TRYWAIT P0, [R10+URZ], R5 ;  /* 0x000000050a0075a7 */ /* 0x001064000800017f */
[----:B-1----:R-:W-:Y:S05]  /*8e70*/  @!P0 NANOSLEEP.SYNCS 0x989680 ;  /* 0x009896800000895d */ /* 0x002fea0003900000 */
[----:B------:R-:W1:Y:S02]  /*8e80*/  @!P0 SYNCS.PHASECHK.TRANS64 P0, [R10+URZ], R5 ;  /* 0x000000050a0085a7 */ /* 0x000e64000800007f */
[----:B-1----:R-:W-:Y:S05]  /*8e90*/  @!P0 BRA `(.L_x_161) ;  /* 0xfffffffc00f08947 */ /* 0x002fea000383ffff */
[----:B------:R-:W-:Y:S05]  /*8ea0*/  BRA `(.L_x_173) ;  /* 0xfffffffc00047947 */ /* 0x000fea000383ffff */
.L_x_162:
[----:B-1----:R1:W2:Y:S02]  /*8eb0*/  SYNCS.PHASECHK.TRANS64.TRYWAIT P0, [R11+URZ], R6 ;  /* 0x000000060b0075a7 */ /* 0x0022a4000800017f */
[----:B--2---:R-:W-:Y:S05]  /*8ec0*/  @!P0 NANOSLEEP.SYNCS 0x989680 ;  /* 0x009896800000895d */ /* 0x004fea0003900000 */
[----:B------:R-:W2:Y:S02]  /*8ed0*/  @!P0 SYNCS.PHASECHK.TRANS64 P0, [R11+URZ], R6 ;  /* 0x000000060b0085a7 */ /* 0x000ea4000800007f */
[----:B--2---:R-:W-:Y:S05]  /*8ee0*/  @!P0 BRA `(.L_x_162) ;  /* 0xfffffffc00f08947 */ /* 0x004fea000383ffff */
[----:B------:R-:W-:Y:S05]  /*8ef0*/  BRA `(.L_x_174) ;  /* 0xfffffffc000c7947 */ /* 0x000fea000383ffff */
.L_x_175:
[----:B------:R-:W-:-:S00]  /*8f00*/  BRA `(.L_x_175) ;  /* 0xfffffffc00fc7947 */ /* 0x000fc0000383ffff */
[----:B------:R-:W-:-:S00]  /*8f10*/  NOP ;  /* 0x0000000000007918 */ /* 0x000fc00000000000 */
        /* <DEDUP_REMOVED lines=14> */
.L_x_176:


//--------------------- .nv.shared._ZN7cutlass13device_kernelINS_4gemm6kernel13GemmUniversalIN4cute5tupleIJiiiiEEENS1_10collective13CollectiveMmaINS1_37MainloopSm90TmaGmmaWarpSpecializedFP8ILi5ENS5_IJNS4_1CILi2EEENSA_ILi1EEESC_EEENS1_35KernelTmaWarpSpecializedCooperativeEEENS5_IJNSA_ILi256EEENSA_ILi48EEENSA_ILi128EEEEEENS_12float_e4m3_tENS5_IJlSC_lEEESK_SL_NS4_8TiledMMAINS4_8MMA_AtomIJNS4_4SM904GMMA30MMA_64x16x32_F32E4M3E4M3_SS_TNILNSP_7ScaleInE1ELSR_1EEEEEENS4_6LayoutISD_NS5_IJSC_NSA_ILi0EEESV_EEEEENS5_IJNS4_10UnderscoreESY_SY_EEEEENS4_13SM90_TMA_LOADENS4_14ComposedLayoutINS4_7SwizzleILi3ELi4ELi3EEENS4_18smem_ptr_flag_bitsILi8EEENSU_INS5_IJNSA_ILi8EEESI_EEENS5_IJSI_SC_EEEEEEEvNS4_8identityENS4_23SM90_TMA_LOAD_MULTICASTES1B_vS1C_EENS_8epilogue10collective6detail29Sm90TmaWarpSpecializedAdapterINS1G_15DefaultEpilogueISK_SL_SL_NS1F_6thread17LinearCombinationISK_Li1EffLNS1K_9ScaleType4KindE0ELNS_15FloatRoundStyleE2ESK_EENS1_15EpilogueDefaultEEEEEvvEEEEvNT_6ParamsE --------------------------
	.section	.nv.shared._ZN7cutlass13device_kernelINS_4gemm6kernel13GemmUniversalIN4cute5tupleIJiiiiEEENS1_10collective13CollectiveMmaINS1_37MainloopSm90TmaGmmaWarpSpecializedFP8ILi5ENS5_IJNS4_1CILi2EEENSA_ILi1EEESC_EEENS1_35KernelTmaWarpSpecializedCooperativeEEENS5_IJNSA_ILi256EEENSA_ILi48EEENSA_ILi128EEEEEENS_12float_e4m3_tENS5_IJlSC_lEEESK_SL_NS4_8TiledMMAINS4_8MMA_AtomIJNS4_4SM904GMMA30MMA_64x16x32_F32E4M3E4M3_SS_TNILNSP_7ScaleInE1ELSR_1EEEEEENS4_6LayoutISD_NS5_IJSC_NSA_ILi0EEESV_EEEEENS5_IJNS4_10UnderscoreESY_SY_EEEEENS4_13SM90_TMA_LOADENS4_14ComposedLayoutINS4_7SwizzleILi3ELi4ELi3EEENS4_18smem_ptr_flag_bitsILi8EEENSU_INS5_IJNSA_ILi8EEESI_EEENS5_IJSI_SC_EEEEEEEvNS4_8identityENS4_23SM90_TMA_LOAD_MULTICASTES1B_vS1C_EENS_8epilogue10collective6detail29Sm90TmaWarpSpecializedAdapterINS1G_15DefaultEpilogueISK_SL_SL_NS1F_6thread17LinearCombinationISK_Li1EffLNS1K_9ScaleType4KindE0ELNS_15FloatRoundStyleE2ESK_EENS1_15EpilogueDefaultEEEEEvvEEEEvNT_6ParamsE,"aw",@nobits
	.sectionflags	@""
	.align	16
	.zero		1024


//--------------------- .nv.shared.reserved.0     --------------------------
	.section	.nv.shared.reserved.0,"aw",@nobits
	.weak		__nv_reservedSMEM_offset_0_alias
	.size		__nv_reservedSMEM_offset_0_alias, 0, 0
	.other		__nv_reservedSMEM_offset_0_alias,@"STO_CUDA_RESERVED_SHARED STV_DEFAULT"
__nv_reservedSMEM_offset_0_alias:
	.zero		0


//--------------------- .nv.global                --------------------------
	.section	.nv.global,"aw",@nobits
.nv.global:
	.type		_ZN39_INTERNAL_7beaf1dc_4_k_cu_544f8bfb_68334cute1_E,@object
	.size		_ZN39_INTERNAL_7beaf1dc_4_k_cu_544f8bfb_68334cute1_E,(_ZN39_INTERNAL_7beaf1dc_4_k_cu_544f8bfb_68334cuda3std3__45__cpo6cbeginE - _ZN39_INTERNAL_7beaf1dc_4_k_cu_544f8bfb_68334cute1_E)
_ZN39_INTERNAL_7beaf1dc_4_k_cu_544f8bfb_68334cute1_E:
	.zero		1
	.type		_ZN39_INTERNAL_7beaf1dc_4_k_cu_544f8bfb_68334cuda3std3__45__cpo6cbeginE,@object
	.size		_ZN39_INTERNAL_7beaf1dc_4_k_cu_544f8bfb_68334cuda3std3__45__cpo6cbeginE,(_ZN39_INTERNAL_7beaf1dc_4_k_cu_544f8bfb_68334cuda3std3__48in_placeE - _ZN39_INTERNAL_7beaf1dc_4_k_cu_544f8bfb_68334cuda3std3__45__cpo6cbeginE)
_ZN39_INTERNAL_7beaf1dc_4_k_cu_544f8bfb_68334cuda3std3__45__cpo6cbeginE:
	.zero		1
	.type		_ZN39_INTERNAL_7beaf1dc_4_k_cu_544f8bfb_68334cuda3std3__48in_placeE,@object
	.size		_ZN39_INTERNAL_7beaf1dc_4_k_cu_544f8bfb_68334cuda3std3__48in_placeE,(_ZN39_INTERNAL_7beaf1dc_4_k_cu_544f8bfb_68334cuda3std6ranges3__45__cpo9iter_moveE - _ZN39_INTERNAL_7beaf1dc_4_k_cu_544f8bfb_68334cuda3std3__48in_placeE)
_ZN39_INTERNAL_7beaf1dc_4_k_cu_544f8bfb_68334cuda3std3__48in_placeE:
	.zero		1
	.type		_ZN39_INTERNAL_7beaf1dc_4_k_cu_544f8bfb_68334cuda3std6ranges3__45__cpo9iter_moveE,@object
	.size		_ZN39_INTERNAL_7beaf1dc_4_k_cu_544f8bfb_68334cuda3std6ranges3__45__cpo9iter_moveE,(_ZN39_INTERNAL_7beaf1dc_4_k_cu_544f8bfb_68334cuda3std3__45__cpo5beginE - _ZN39_INTERNAL_7beaf1dc_4_k_cu_544f8bfb_68334cuda3std6ranges3__45__cpo9iter_moveE)
_ZN39_INTERNAL_7beaf1dc_4_k_cu_544f8bfb_68334cuda3std6ranges3__45__cpo9iter_moveE:
	.zero		1
	.type		_ZN39_INTERNAL_7beaf1dc_4_k_cu_544f8bfb_68334cuda3std3__45__cpo5beginE,@object
	.size		_ZN39_INTERNAL_7beaf1dc_4_k_cu_544f8bfb_68334cuda3std3__45__cpo5beginE,(_ZN39_INTERNAL_7beaf1dc_4_k_cu_544f8bfb_68334cuda3std3__441_GLOBAL__N__7beaf1dc_4_k_cu_544f8bfb_68336ignoreE - _ZN39_INTERNAL_7beaf1dc_4_k_cu_544f8bfb_68334cuda3std3__45__cpo5beginE)
_ZN39_INTERNAL_7beaf1dc_4_k_cu_544f8bfb_68334cuda3std3__45__cpo5beginE:
	.zero		1
	.type		_ZN39_INTERNAL_7beaf1dc_4_k_cu_544f8bfb_68334cuda3std3__441_GLOBAL__N__7beaf1dc_4_k_cu_544f8bfb_68336ignoreE,@object
	.size		_ZN39_INTERNAL_7beaf1dc_4_k_cu_544f8bfb_68334cuda3std3__441_GLOBAL__N__7beaf1dc_4_k_cu_544f8bfb_68336ignoreE,(_ZN39_INTERNAL_7beaf1dc_4_k_cu_544f8bfb_68334cute7productE - _ZN39_INTERNAL_7beaf1dc_4_k_cu_544f8bfb_68334cuda3std3__441_GLOBAL__N__7beaf1dc_4_k_cu_544f8bfb_68336ignoreE)
_ZN39_INTERNAL_7beaf1dc_4_k_cu_544f8bfb_68334cuda3std3__441_GLOBAL__N__7beaf1dc_4_k_cu_544f8bfb_68336ignoreE:
	.zero		1
	.type		_ZN39_INTERNAL_7beaf1dc_4_k_cu_544f8bfb_68334cute7productE,@object
	.size		_ZN39_INTERNAL_7beaf1dc_4_k_cu_544f8bfb_68334cute7productE,(_ZN39_INTERNAL_7beaf1dc_4_k_cu_544f8bfb_68334cuda3std3__45__cpo3endE - _ZN39_INTERNAL_7beaf1dc_4_k_cu_544f8bfb_68334cute7productE)
_ZN39_INTERNAL_7beaf1dc_4_k_cu_544f8bfb_68334cute7productE:
	.zero		1
	.type		_ZN39_INTERNAL_7beaf1dc_4_k_cu_544f8bfb_68334cuda3std3__45__cpo3endE,@object
	.size		_ZN39_INTERNAL_7beaf1dc_4_k_cu_544f8bfb_68334cuda3std3__45__cpo3endE,(_ZN39_INTERNAL_7beaf1dc_4_k_cu_544f8bfb_68334cuda3std3__419piecewise_constructE - _ZN39_INTERNAL_7beaf1dc_4_k_cu_544f8bfb_68334cuda3std3__45__cpo3endE)
_ZN39_INTERNAL_7beaf1dc_4_k_cu_544f8bfb_68334cuda3std3__45__cpo3endE:
	.zero		1
	.type		_ZN39_INTERNAL_7beaf1dc_4_k_cu_544f8bfb_68334cuda3std3__419piecewise_constructE,@object
	.size		_ZN39_INTERNAL_7beaf1dc_4_k_cu_544f8bfb_68334cuda3std3__419piecewise_constructE,(_ZN39_INTERNAL_7beaf1dc_4_k_cu_544f8bfb_68334cuda3std3__45__cpo4cendE - _ZN39_INTERNAL_7beaf1dc_4_k_cu_544f8bfb_68334cuda3std3__419piecewise_constructE)
_ZN39_INTERNAL_7beaf1dc_4_k_cu_544f8bfb_68334cuda3std3__419piecewise_constructE:
	.zero		1
	.type		_ZN39_INTERNAL_7beaf1dc_4_k_cu_544f8bfb_68334cuda3std3__45__cpo4cendE,@object
	.size		_ZN39_INTERNAL_7beaf1dc_4_k_cu_544f8bfb_68334cuda3std3__45__cpo4cendE,(_ZN39_INTERNAL_7beaf1dc_4_k_cu_544f8bfb_68334cuda3std6ranges3__45__cpo4swapE - _ZN39_INTERNAL_7beaf1dc_4_k_cu_544f8bfb_68334cuda3std3__45__cpo4cendE)
_ZN39_INTERNAL_7beaf1dc_4_k_cu_544f8bfb_68334cuda3std3__45__cpo4cendE:
	.zero		1
	.type		_ZN39_INTERNAL_7beaf1dc_4_k_cu_544f8bfb_68334cuda3std6ranges3__45__cpo4swapE,@object
	.size		_ZN39_INTERNAL_7beaf1dc_4_k_cu_544f8bfb_68334cuda3std6ranges3__45__cpo4swapE,(.L_7 - _ZN39_INTERNAL_7beaf1dc_4_k_cu_544f8bfb_68334cuda3std6ranges3__45__cpo4swapE)
_ZN39_INTERNAL_7beaf1dc_4_k_cu_544f8bfb_68334cuda3std6ranges3__45__cpo4swapE:
	.zero		1
.L_7:


//--------------------- .nv.constant0._ZN7cutlass13device_kernelINS_4gemm6kernel13GemmUniversalIN4cute5tupleIJiiiiEEENS1_10collective13CollectiveMmaINS1_37MainloopSm90TmaGmmaWarpSpecializedFP8ILi5ENS5_IJNS4_1CILi2EEENSA_ILi1EEESC_EEENS1_35KernelTmaWarpSpecializedCooperativeEEENS5_IJNSA_ILi256EEENSA_ILi48EEENSA_ILi128EEEEEENS_12float_e4m3_tENS5_IJlSC_lEEESK_SL_NS4_8TiledMMAINS4_8MMA_AtomIJNS4_4SM904GMMA30MMA_64x16x32_F32E4M3E4M3_SS_TNILNSP_7ScaleInE1ELSR_1EEEEEENS4_6LayoutISD_NS5_IJSC_NSA_ILi0EEESV_EEEEENS5_IJNS4_10UnderscoreESY_SY_EEEEENS4_13SM90_TMA_LOADENS4_14ComposedLayoutINS4_7SwizzleILi3ELi4ELi3EEENS4_18smem_ptr_flag_bitsILi8EEENSU_INS5_IJNSA_ILi8EEESI_EEENS5_IJSI_SC_EEEEEEEvNS4_8identityENS4_23SM90_TMA_LOAD_MULTICASTES1B_vS1C_EENS_8epilogue10collective6detail29Sm90TmaWarpSpecializedAdapterINS1G_15DefaultEpilogueISK_SL_SL_NS1F_6thread17LinearCombinationISK_Li1EffLNS1K_9ScaleType4KindE0ELNS_15FloatRoundStyleE2ESK_EENS1_15EpilogueDefaultEEEEEvvEEEEvNT_6ParamsE --------------------------
	.section	.nv.constant0._ZN7cutlass13device_kernelINS_4gemm6kernel13GemmUniversalIN4cute5tupleIJiiiiEEENS1_10collective13CollectiveMmaINS1_37MainloopSm90TmaGmmaWarpSpecializedFP8ILi5ENS5_IJNS4_1CILi2EEENSA_ILi1EEESC_EEENS1_35KernelTmaWarpSpecializedCooperativeEEENS5_IJNSA_ILi256EEENSA_ILi48EEENSA_ILi128EEEEEENS_12float_e4m3_tENS5_IJlSC_lEEESK_SL_NS4_8TiledMMAINS4_8MMA_AtomIJNS4_4SM904GMMA30MMA_64x16x32_F32E4M3E4M3_SS_TNILNSP_7ScaleInE1ELSR_1EEEEEENS4_6LayoutISD_NS5_IJSC_NSA_ILi0EEESV_EEEEENS5_IJNS4_10UnderscoreESY_SY_EEEEENS4_13SM90_TMA_LOADENS4_14ComposedLayoutINS4_7SwizzleILi3ELi4ELi3EEENS4_18smem_ptr_flag_bitsILi8EEENSU_INS5_IJNSA_ILi8EEESI_EEENS5_IJSI_SC_EEEEEEEvNS4_8identityENS4_23SM90_TMA_LOAD_MULTICASTES1B_vS1C_EENS_8epilogue10collective6detail29Sm90TmaWarpSpecializedAdapterINS1G_15DefaultEpilogueISK_SL_SL_NS1F_6thread17LinearCombinationISK_Li1EffLNS1K_9ScaleType4KindE0ELNS_15FloatRoundStyleE2ESK_EENS1_15EpilogueDefaultEEEEEvvEEEEvNT_6ParamsE,"a",@progbits
	.sectionflags	@""
	.align	4
.nv.constant0._ZN7cutlass13device_kernelINS_4gemm6kernel13GemmUniversalIN4cute5tupleIJiiiiEEENS1_10collective13CollectiveMmaINS1_37MainloopSm90TmaGmmaWarpSpecializedFP8ILi5ENS5_IJNS4_1CILi2EEENSA_ILi1EEESC_EEENS1_35KernelTmaWarpSpecializedCooperativeEEENS5_IJNSA_ILi256EEENSA_ILi48EEENSA_ILi128EEEEEENS_12float_e4m3_tENS5_IJlSC_lEEESK_SL_NS4_8TiledMMAINS4_8MMA_AtomIJNS4_4SM904GMMA30MMA_64x16x32_F32E4M3E4M3_SS_TNILNSP_7ScaleInE1ELSR_1EEEEEENS4_6LayoutISD_NS5_IJSC_NSA_ILi0EEESV_EEEEENS5_IJNS4_10UnderscoreESY_SY_EEEEENS4_13SM90_TMA_LOADENS4_14ComposedLayoutINS4_7SwizzleILi3ELi4ELi3EEENS4_18smem_ptr_flag_bitsILi8EEENSU_INS5_IJNSA_ILi8EEESI_EEENS5_IJSI_SC_EEEEEEEvNS4_8identityENS4_23SM90_TMA_LOAD_MULTICASTES1B_vS1C_EENS_8epilogue10collective6detail29Sm90TmaWarpSpecializedAdapterINS1G_15DefaultEpilogueISK_SL_SL_NS1F_6thread17LinearCombinationISK_Li1EffLNS1K_9ScaleType4KindE0ELNS_15FloatRoundStyleE2ESK_EENS1_15EpilogueDefaultEEEEEvvEEEEvNT_6ParamsE:
	.zero		1664


//--------------------- SYMBOLS --------------------------

	.type		.nv.reservedSmem.offset0,@object
	.size		.nv.reservedSmem.offset0,0x4
